	.headerflags	@"EF_CUDA_TEXMODE_UNIFIED EF_CUDA_64BIT_ADDRESS EF_CUDA_SM86 EF_CUDA_VIRTUAL_SM(EF_CUDA_SM86)"
	.elftype	@"ET_EXEC"


//--------------------- .nv.info                  --------------------------
	.section	.nv.info,"",@"SHT_CUDA_INFO"
	.align	4


	//----- nvinfo : EIATTR_REGCOUNT
	.align		4
        /*0000*/ 	.byte	0x04, 0x2f
        /*0002*/ 	.short	(.L_3 - .L_2)
	.align		4
.L_2:
        /*0004*/ 	.word	index@(layer_norm_fwd_kernel)
        /*0008*/ 	.word	0x000000eb


	//----- nvinfo : EIATTR_MAX_STACK_SIZE
	.align		4
.L_3:
        /*000c*/ 	.byte	0x04, 0x23
        /*000e*/ 	.short	(.L_5 - .L_4)
	.align		4
.L_4:
        /*0010*/ 	.word	index@(layer_norm_fwd_kernel)
        /*0014*/ 	.word	0x00000000


	//----- nvinfo : EIATTR_MIN_STACK_SIZE
	.align		4
.L_5:
        /*0018*/ 	.byte	0x04, 0x12
        /*001a*/ 	.short	(.L_7 - .L_6)
	.align		4
.L_6:
        /*001c*/ 	.word	index@(layer_norm_fwd_kernel)
        /*0020*/ 	.word	0x00000000


	//----- nvinfo : EIATTR_FRAME_SIZE
	.align		4
.L_7:
        /*0024*/ 	.byte	0x04, 0x11
        /*0026*/ 	.short	(.L_9 - .L_8)
	.align		4
.L_8:
        /*0028*/ 	.word	index@(layer_norm_fwd_kernel)
        /*002c*/ 	.word	0x00000000
.L_9:


//--------------------- .nv.info.layer_norm_fwd_kernel --------------------------
	.section	.nv.info.layer_norm_fwd_kernel,"",@"SHT_CUDA_INFO"
	.align	4


	//----- nvinfo : EIATTR_CUDA_API_VERSION
	.align		4
        /*0000*/ 	.byte	0x04, 0x37
        /*0002*/ 	.short	(.L_11 - .L_10)
.L_10:
        /*0004*/ 	.word	0x0000007b


	//----- nvinfo : EIATTR_SW2861232_WAR
	.align		4
.L_11:
        /*0008*/ 	.byte	0x01, 0x35
	.zero		2


	//----- nvinfo : EIATTR_PARAM_CBANK
	.align		4
        /*000c*/ 	.byte	0x04, 0x0a
        /*000e*/ 	.short	(.L_13 - .L_12)
	.align		4
.L_12:
        /*0010*/ 	.word	index@(.nv.constant0.layer_norm_fwd_kernel)
        /*0014*/ 	.short	0x0160
        /*0016*/ 	.short	0x0028


	//----- nvinfo : EIATTR_CBANK_PARAM_SIZE
	.align		4
.L_13:
        /*0018*/ 	.byte	0x03, 0x19
        /*001a*/ 	.short	0x0028


	//----- nvinfo : EIATTR_KPARAM_INFO
	.align		4
        /*001c*/ 	.byte	0x04, 0x17
        /*001e*/ 	.short	(.L_15 - .L_14)
.L_14:
        /*0020*/ 	.word	0x00000000
        /*0024*/ 	.short	0x0005
        /*0026*/ 	.short	0x0024
        /*0028*/ 	.byte	0x00, 0xf0, 0x11, 0x00


	//----- nvinfo : EIATTR_KPARAM_INFO
	.align		4
.L_15:
        /*002c*/ 	.byte	0x04, 0x17
        /*002e*/ 	.short	(.L_17 - .L_16)
.L_16:
        /*0030*/ 	.word	0x00000000
        /*0034*/ 	.short	0x0004
        /*0036*/ 	.short	0x0020
        /*0038*/ 	.byte	0x00, 0xf0, 0x11, 0x00


	//----- nvinfo : EIATTR_KPARAM_INFO
	.align		4
.L_17:
        /*003c*/ 	.byte	0x04, 0x17
        /*003e*/ 	.short	(.L_19 - .L_18)
.L_18:
        /*0040*/ 	.word	0x00000000
        /*0044*/ 	.short	0x0003
        /*0046*/ 	.short	0x0018
        /*0048*/ 	.byte	0x00, 0xf0, 0x21, 0x00


	//----- nvinfo : EIATTR_KPARAM_INFO
	.align		4
.L_19:
        /*004c*/ 	.byte	0x04, 0x17
        /*004e*/ 	.short	(.L_21 - .L_20)
.L_20:
        /*0050*/ 	.word	0x00000000
        /*0054*/ 	.short	0x0002
        /*0056*/ 	.short	0x0010
        /*0058*/ 	.byte	0x00, 0xf0, 0x21, 0x00


	//----- nvinfo : EIATTR_KPARAM_INFO
	.align		4
.L_21:
        /*005c*/ 	.byte	0x04, 0x17
        /*005e*/ 	.short	(.L_23 - .L_22)
.L_22:
        /*0060*/ 	.word	0x00000000
        /*0064*/ 	.short	0x0001
        /*0066*/ 	.short	0x0008
        /*0068*/ 	.byte	0x00, 0xf0, 0x21, 0x00


	//----- nvinfo : EIATTR_KPARAM_INFO
	.align		4
.L_23:
        /*006c*/ 	.byte	0x04, 0x17
        /*006e*/ 	.short	(.L_25 - .L_24)
.L_24:
        /*0070*/ 	.word	0x00000000
        /*0074*/ 	.short	0x0000
        /*0076*/ 	.short	0x0000
        /*0078*/ 	.byte	0x00, 0xf0, 0x21, 0x00


	//----- nvinfo : EIATTR_MAXREG_COUNT
	.align		4
.L_25:
        /*007c*/ 	.byte	0x03, 0x1b
        /*007e*/ 	.short	0x00ff


	//----- nvinfo : EIATTR_COOP_GROUP_MASK_REGIDS
	.align		4
        /*0080*/ 	.byte	0x04, 0x29
        /*0082*/ 	.short	(.L_27 - .L_26)


	//   ....[0]....
.L_26:
        /*0084*/ 	.word	0xffffffff


	//   ....[1]....
        /*0088*/ 	.word	0xffffffff


	//   ....[2]....
        /*008c*/ 	.word	0xffffffff


	//   ....[3]....
        /*0090*/ 	.word	0xffffffff


	//   ....[4]....
        /*0094*/ 	.word	0xffffffff


	//   ....[5]....
        /*0098*/ 	.word	0xffffffff


	//   ....[6]....
        /*009c*/ 	.word	0xffffffff


	//   ....[7]....
        /*00a0*/ 	.word	0xffffffff


	//   ....[8]....
        /*00a4*/ 	.word	0xffffffff


	//   ....[9]....
        /*00a8*/ 	.word	0xffffffff


	//   ....[10]....
        /*00ac*/ 	.word	0xffffffff


	//   ....[11]....
        /*00b0*/ 	.word	0xffffffff


	//   ....[12]....
        /*00b4*/ 	.word	0xffffffff


	//   ....[13]....
        /*00b8*/ 	.word	0xffffffff


	//   ....[14]....
        /*00bc*/ 	.word	0xffffffff


	//   ....[15]....
        /*00c0*/ 	.word	0xffffffff


	//   ....[16]....
        /*00c4*/ 	.word	0xffffffff


	//   ....[17]....
        /*00c8*/ 	.word	0xffffffff


	//   ....[18]....
        /*00cc*/ 	.word	0xffffffff


	//   ....[19]....
        /*00d0*/ 	.word	0xffffffff


	//   ....[20]....
        /*00d4*/ 	.word	0xffffffff


	//   ....[21]....
        /*00d8*/ 	.word	0xffffffff


	//   ....[22]....
        /*00dc*/ 	.word	0xffffffff


	//   ....[23]....
        /*00e0*/ 	.word	0xffffffff


	//   ....[24]....
        /*00e4*/ 	.word	0xffffffff


	//   ....[25]....
        /*00e8*/ 	.word	0xffffffff


	//   ....[26]....
        /*00ec*/ 	.word	0xffffffff


	//   ....[27]....
        /*00f0*/ 	.word	0xffffffff


	//   ....[28]....
        /*00f4*/ 	.word	0xffffffff


	//   ....[29]....
        /*00f8*/ 	.word	0xffffffff


	//   ....[30]....
        /*00fc*/ 	.word	0xffffffff


	//   ....[31]....
        /*0100*/ 	.word	0xffffffff


	//   ....[32]....
        /*0104*/ 	.word	0xffffffff


	//   ....[33]....
        /*0108*/ 	.word	0xffffffff


	//   ....[34]....
        /*010c*/ 	.word	0xffffffff


	//   ....[35]....
        /*0110*/ 	.word	0xffffffff


	//   ....[36]....
        /*0114*/ 	.word	0xffffffff


	//   ....[37]....
        /*0118*/ 	.word	0xffffffff


	//   ....[38]....
        /*011c*/ 	.word	0xffffffff


	//   ....[39]....
        /*0120*/ 	.word	0xffffffff


	//   ....[40]....
        /*0124*/ 	.word	0xffffffff


	//   ....[41]....
        /*0128*/ 	.word	0xffffffff


	//   ....[42]....
        /*012c*/ 	.word	0xffffffff


	//   ....[43]....
        /*0130*/ 	.word	0xffffffff


	//   ....[44]....
        /*0134*/ 	.word	0xffffffff


	//   ....[45]....
        /*0138*/ 	.word	0xffffffff


	//   ....[46]....
        /*013c*/ 	.word	0xffffffff


	//   ....[47]....
        /*0140*/ 	.word	0xffffffff


	//   ....[48]....
        /*0144*/ 	.word	0xffffffff


	//   ....[49]....
        /*0148*/ 	.word	0xffffffff


	//   ....[50]....
        /*014c*/ 	.word	0xffffffff


	//   ....[51]....
        /*0150*/ 	.word	0xffffffff


	//   ....[52]....
        /*0154*/ 	.word	0xffffffff


	//   ....[53]....
        /*0158*/ 	.word	0xffffffff


	//   ....[54]....
        /*015c*/ 	.word	0xffffffff


	//   ....[55]....
        /*0160*/ 	.word	0xffffffff


	//   ....[56]....
        /*0164*/ 	.word	0xffffffff


	//   ....[57]....
        /*0168*/ 	.word	0xffffffff


	//   ....[58]....
        /*016c*/ 	.word	0xffffffff


	//   ....[59]....
        /*0170*/ 	.word	0xffffffff


	//   ....[60]....
        /*0174*/ 	.word	0xffffffff


	//   ....[61]....
        /*0178*/ 	.word	0xffffffff


	//   ....[62]....
        /*017c*/ 	.word	0xffffffff


	//   ....[63]....
        /*0180*/ 	.word	0xffffffff


	//----- nvinfo : EIATTR_COOP_GROUP_INSTR_OFFSETS
	.align		4
.L_27:
        /*0184*/ 	.byte	0x04, 0x28
        /*0186*/ 	.short	(.L_29 - .L_28)


	//   ....[0]....
.L_28:
        /*0188*/ 	.word	0x00000f00


	//   ....[1]....
        /*018c*/ 	.word	0x00000f20


	//   ....[2]....
        /*0190*/ 	.word	0x00000f40


	//   ....[3]....
        /*0194*/ 	.word	0x00000f60


	//   ....[4]....
        /*0198*/ 	.word	0x000010e0


	//   ....[5]....
        /*019c*/ 	.word	0x00001100


	//   ....[6]....
        /*01a0*/ 	.word	0x00001120


	//   ....[7]....
        /*01a4*/ 	.word	0x00001140


	//   ....[8]....
        /*01a8*/ 	.word	0x000012c0


	//   ....[9]....
        /*01ac*/ 	.word	0x000012e0


	//   ....[10]....
        /*01b0*/ 	.word	0x00001300


	//   ....[11]....
        /*01b4*/ 	.word	0x00001320


	//   ....[12]....
        /*01b8*/ 	.word	0x000014a0


	//   ....[13]....
        /*01bc*/ 	.word	0x000014c0


	//   ....[14]....
        /*01c0*/ 	.word	0x000014e0


	//   ....[15]....
        /*01c4*/ 	.word	0x00001500


	//   ....[16]....
        /*01c8*/ 	.word	0x00001680


	//   ....[17]....
        /*01cc*/ 	.word	0x000016a0


	//   ....[18]....
        /*01d0*/ 	.word	0x000016c0


	//   ....[19]....
        /*01d4*/ 	.word	0x000016e0


	//   ....[20]....
        /*01d8*/ 	.word	0x00001860


	//   ....[21]....
        /*01dc*/ 	.word	0x00001880


	//   ....[22]....
        /*01e0*/ 	.word	0x000018a0


	//   ....[23]....
        /*01e4*/ 	.word	0x000018c0


	//   ....[24]....
        /*01e8*/ 	.word	0x00001a40


	//   ....[25]....
        /*01ec*/ 	.word	0x00001a60


	//   ....[26]....
        /*01f0*/ 	.word	0x00001a80


	//   ....[27]....
        /*01f4*/ 	.word	0x00001aa0


	//   ....[28]....
        /*01f8*/ 	.word	0x00001d00


	//   ....[29]....
        /*01fc*/ 	.word	0x00001d20


	//   ....[30]....
        /*0200*/ 	.word	0x00001d40


	//   ....[31]....
        /*0204*/ 	.word	0x00001d60


	//   ....[32]....
        /*0208*/ 	.word	0x00001f00


	//   ....[33]....
        /*020c*/ 	.word	0x00001f20


	//   ....[34]....
        /*0210*/ 	.word	0x00001f40


	//   ....[35]....
        /*0214*/ 	.word	0x00001f60


	//   ....[36]....
        /*0218*/ 	.word	0x000020d0


	//   ....[37]....
        /*021c*/ 	.word	0x000020f0


	//   ....[38]....
        /*0220*/ 	.word	0x00002110


	//   ....[39]....
        /*0224*/ 	.word	0x00002130


	//   ....[40]....
        /*0228*/ 	.word	0x000022a0


	//   ....[41]....
        /*022c*/ 	.word	0x000022c0


	//   ....[42]....
        /*0230*/ 	.word	0x000022e0


	//   ....[43]....
        /*0234*/ 	.word	0x00002300


	//   ....[44]....
        /*0238*/ 	.word	0x00002470


	//   ....[45]....
        /*023c*/ 	.word	0x00002490


	//   ....[46]....
        /*0240*/ 	.word	0x000024b0


	//   ....[47]....
        /*0244*/ 	.word	0x000024d0


	//   ....[48]....
        /*0248*/ 	.word	0x00002670


	//   ....[49]....
        /*024c*/ 	.word	0x00002690


	//   ....[50]....
        /*0250*/ 	.word	0x000026b0


	//   ....[51]....
        /*0254*/ 	.word	0x000026d0


	//   ....[52]....
        /*0258*/ 	.word	0x00002840


	//   ....[53]....
        /*025c*/ 	.word	0x00002860


	//   ....[54]....
        /*0260*/ 	.word	0x00002880


	//   ....[55]....
        /*0264*/ 	.word	0x000028a0


	//   ....[56]....
        /*0268*/ 	.word	0x00002aa0


	//   ....[57]....
        /*026c*/ 	.word	0x00002ac0


	//   ....[58]....
        /*0270*/ 	.word	0x00002ae0


	//   ....[59]....
        /*0274*/ 	.word	0x00002b00


	//   ....[60]....
        /*0278*/ 	.word	0x00002fd0


	//   ....[61]....
        /*027c*/ 	.word	0x00002ff0


	//   ....[62]....
        /*0280*/ 	.word	0x00003010


	//   ....[63]....
        /*0284*/ 	.word	0x00003050


	//----- nvinfo : EIATTR_EXIT_INSTR_OFFSETS
	.align		4
.L_29:
        /*0288*/ 	.byte	0x04, 0x1c
        /*028a*/ 	.short	(.L_31 - .L_30)


	//   ....[0]....
.L_30:
        /*028c*/ 	.word	0x00004f90


	//   ....[1]....
        /*0290*/ 	.word	0x00004fb0


	//----- nvinfo : EIATTR_MAX_THREADS
	.align		4
.L_31:
        /*0294*/ 	.byte	0x04, 0x05
        /*0296*/ 	.short	(.L_33 - .L_32)
.L_32:
        /*0298*/ 	.word	0x00000040
        /*029c*/ 	.word	0x00000001
        /*02a0*/ 	.word	0x00000001
.L_33:


//--------------------- .nv.rel.action            --------------------------
	.section	.nv.rel.action,"",@"SHT_CUDA_RELOCINFO"
	.align	8
	.sectionentsize	8
        /*0000*/ 	.byte	0x73, 0x00, 0x00, 0x00, 0x00, 0x00, 0x00, 0x00, 0x00, 0x00, 0x00, 0x11, 0x25, 0x00, 0x05, 0x36


//--------------------- .nv.constant0.layer_norm_fwd_kernel --------------------------
	.section	.nv.constant0.layer_norm_fwd_kernel,"a",@progbits
	.align	4
.nv.constant0.layer_norm_fwd_kernel:
	.zero		392


//--------------------- .text.layer_norm_fwd_kernel --------------------------
	.section	.text.layer_norm_fwd_kernel,"ax",@progbits
	.sectionflags	@"SHF_BARRIERS=1"
	.sectioninfo	@"SHI_REGISTERS=235"
	.align	128
        .global         layer_norm_fwd_kernel
        .type           layer_norm_fwd_kernel,@function
        .size           layer_norm_fwd_kernel,(.L_x_1 - layer_norm_fwd_kernel)
        .other          layer_norm_fwd_kernel,@"STO_CUDA_ENTRY STV_DEFAULT"
layer_norm_fwd_kernel:
.text.layer_norm_fwd_kernel:
[----:B------:R-:W-:-:S02]  /*0000*/  MOV R1, c[0x0][0x28] ;  /* 0x00000a0000017a02 */ /* 0x000fc40000000f00 */
[----:B------:R-:W0:Y:S01]  /*0010*/  S2R R55, SR_TID.X ;  /* 0x0000000000377919 */ /* 0x000e220000002100 */
[----:B------:R-:W-:Y:S01]  /*0020*/  ULDC UR4, c[0x0][0x184] ;  /* 0x0000610000047ab9 */ /* 0x000fe20000000800 */
[----:B------:R-:W-:Y:S01]  /*0030*/  CS2R R60, SRZ ;  /* 0x00000000003c7805 */ /* 0x000fe2000001ff00 */
[----:B------:R-:W-:Y:S01]  /*0040*/  USHF.R.S32.HI UR4, URZ, 0x1f, UR4 ;  /* 0x0000001f3f047899 */ /* 0x000fe20008011404 */
[----:B------:R-:W1:Y:S01]  /*0050*/  S2R R2, SR_CTAID.X ;  /* 0x0000000000027919 */ /* 0x000e620000002500 */
[----:B------:R-:W-:Y:S01]  /*0060*/  CS2R R62, SRZ ;  /* 0x00000000003e7805 */ /* 0x000fe2000001ff00 */
[----:B0-----:R-:W-:Y:S02]  /*0070*/  SHF.R.U32.HI R53, RZ, 0x4, R55 ;  /* 0x00000004ff357819 */ /* 0x001fe40000011637 */
[----:B------:R-:W-:Y:S02]  /*0080*/  SHF.L.U32 R0, R55, 0x3, RZ ;  /* 0x0000000337007819 */ /* 0x000fe400000006ff */
[----:B-1----:R-:W-:-:S02]  /*0090*/  SHF.L.U32 R2, R2, 0x6, RZ ;  /* 0x0000000602027819 */ /* 0x002fc400000006ff */
[----:B------:R-:W-:Y:S02]  /*00a0*/  SGXT.U32 R53, R53, 0x2 ;  /* 0x000000023535781a */ /* 0x000fe40000000000 */
[----:B------:R-:W-:Y:S02]  /*00b0*/  SHF.R.S32.HI R41, RZ, 0x1f, R2 ;  /* 0x0000001fff297819 */ /* 0x000fe40000011402 */
[C---:B------:R-:W-:Y:S02]  /*00c0*/  LOP3.LUT R48, R2.reuse, R53, RZ, 0xfc, !PT ;  /* 0x0000003502307212 */ /* 0x040fe400078efcff */
[C-C-:B------:R-:W-:Y:S02]  /*00d0*/  LOP3.LUT R50, R2.reuse, 0x4, R53.reuse, 0xfe, !PT ;  /* 0x0000000402327812 */ /* 0x140fe400078efe35 */
[----:B------:R-:W-:Y:S02]  /*00e0*/  LOP3.LUT R40, R2, 0x8, R53, 0xfe, !PT ;  /* 0x0000000802287812 */ /* 0x000fe400078efe35 */
[----:B------:R-:W-:-:S02]  /*00f0*/  ISETP.GE.U32.AND P6, PT, R48, c[0x0][0x184], PT ;  /* 0x0000610030007a0c */ /* 0x000fc40003fc6070 */
[----:B------:R-:W-:Y:S02]  /*0100*/  ISETP.GE.U32.AND P5, PT, R50, c[0x0][0x184], PT ;  /* 0x0000610032007a0c */ /* 0x000fe40003fa6070 */
[----:B------:R-:W-:Y:S02]  /*0110*/  LOP3.LUT R38, R2, 0xc, R53, 0xfe, !PT ;  /* 0x0000000c02267812 */ /* 0x000fe400078efe35 */
[----:B------:R-:W-:Y:S02]  /*0120*/  ISETP.GT.U32.AND P0, PT, R48, -0x1, PT ;  /* 0xffffffff3000780c */ /* 0x000fe40003f04070 */
[----:B------:R-:W-:Y:S02]  /*0130*/  ISETP.GT.U32.AND P2, PT, R50, -0x1, PT ;  /* 0xffffffff3200780c */ /* 0x000fe40003f44070 */
[----:B------:R-:W-:Y:S02]  /*0140*/  ISETP.GE.U32.AND P4, PT, R40, c[0x0][0x184], PT ;  /* 0x0000610028007a0c */ /* 0x000fe40003f86070 */
[----:B------:R-:W-:-:S02]  /*0150*/  ISETP.GE.AND.EX P6, PT, R41, UR4, PT, P6 ;  /* 0x0000000429007c0c */ /* 0x000fc4000bfc6360 */
[C---:B------:R-:W-:Y:S02]  /*0160*/  ISETP.GE.AND.EX P5, PT, R41.reuse, UR4, PT, P5 ;  /* 0x0000000429007c0c */ /* 0x040fe4000bfa6350 */
[----:B------:R-:W-:Y:S02]  /*0170*/  LOP3.LUT R36, R2, 0x10, R53, 0xfe, !PT ;  /* 0x0000001002247812 */ /* 0x000fe400078efe35 */
[----:B------:R-:W-:Y:S02]  /*0180*/  ISETP.GE.U32.AND P3, PT, R38, c[0x0][0x184], PT ;  /* 0x0000610026007a0c */ /* 0x000fe40003f66070 */
[----:B------:R-:W-:Y:S02]  /*0190*/  ISETP.GT.U32.AND P1, PT, R40, -0x1, PT ;  /* 0xffffffff2800780c */ /* 0x000fe40003f24070 */
[C---:B------:R-:W-:Y:S02]  /*01a0*/  ISETP.GT.AND.EX P6, PT, R41.reuse, -0x1, !P6, P0 ;  /* 0xffffffff2900780c */ /* 0x040fe400077c4300 */
[----:B------:R-:W-:-:S02]  /*01b0*/  ISETP.GE.AND.EX P4, PT, R41, UR4, PT, P4 ;  /* 0x0000000429007c0c */ /* 0x000fc4000bf86340 */
[C---:B------:R-:W-:Y:S02]  /*01c0*/  ISETP.GT.AND.EX P5, PT, R41.reuse, -0x1, !P5, P2 ;  /* 0xffffffff2900780c */ /* 0x040fe40006fa4320 */
[----:B------:R-:W-:Y:S02]  /*01d0*/  ISETP.GT.U32.AND P0, PT, R38, -0x1, PT ;  /* 0xffffffff2600780c */ /* 0x000fe40003f04070 */
[----:B------:R-:W-:Y:S02]  /*01e0*/  ISETP.GE.U32.AND P2, PT, R36, c[0x0][0x184], PT ;  /* 0x0000610024007a0c */ /* 0x000fe40003f46070 */
[C---:B------:R-:W-:Y:S02]  /*01f0*/  ISETP.GE.AND.EX P3, PT, R41.reuse, UR4, PT, P3 ;  /* 0x0000000429007c0c */ /* 0x040fe4000bf66330 */
[----:B------:R-:W-:Y:S02]  /*0200*/  LOP3.LUT R4, R2, 0x3f, R55, 0xf8, !PT ;  /* 0x0000003f02047812 */ /* 0x000fe400078ef837 */
[----:B------:R-:W-:-:S02]  /*0210*/  ISETP.GT.AND.EX P4, PT, R41, -0x1, !P4, P1 ;  /* 0xffffffff2900780c */ /* 0x000fc40006784310 */
[----:B------:R-:W-:Y:S02]  /*0220*/  ISETP.GT.U32.AND P1, PT, R36, -0x1, PT ;  /* 0xffffffff2400780c */ /* 0x000fe40003f24070 */
[C---:B------:R-:W-:Y:S02]  /*0230*/  ISETP.GE.AND.EX P2, PT, R41.reuse, UR4, PT, P2 ;  /* 0x0000000429007c0c */ /* 0x040fe4000bf46320 */
[C---:B------:R-:W-:Y:S02]  /*0240*/  ISETP.GT.AND.EX P3, PT, R41.reuse, -0x1, !P3, P0 ;  /* 0xffffffff2900780c */ /* 0x040fe40005f64300 */
[----:B------:R-:W-:Y:S02]  /*0250*/  ISETP.GE.U32.AND P0, PT, R4, c[0x0][0x184], PT ;  /* 0x0000610004007a0c */ /* 0x000fe40003f06070 */
[----:B------:R-:W-:Y:S02]  /*0260*/  ISETP.GT.AND.EX P2, PT, R41, -0x1, !P2, P1 ;  /* 0xffffffff2900780c */ /* 0x000fe40005744310 */
[----:B------:R-:W-:-:S02]  /*0270*/  LOP3.LUT R0, R0, 0x78, RZ, 0xc0, !PT ;  /* 0x0000007800007812 */ /* 0x000fc400078ec0ff */
[----:B------:R-:W-:Y:S02]  /*0280*/  ISETP.GT.U32.AND P1, PT, R4, -0x1, PT ;  /* 0xffffffff0400780c */ /* 0x000fe40003f24070 */
[C---:B------:R-:W-:Y:S01]  /*0290*/  ISETP.GE.AND.EX P0, PT, R41.reuse, UR4, PT, P0 ;  /* 0x0000000429007c0c */ /* 0x040fe2000bf06300 */
[----:B------:R-:W-:Y:S01]  /*02a0*/  IMAD.WIDE.U32 R42, R0, 0x2, RZ ;  /* 0x00000002002a7825 */ /* 0x000fe200078e00ff */
[----:B------:R-:W-:Y:S02]  /*02b0*/  LOP3.LUT R32, R2, 0x14, R53, 0xfe, !PT ;  /* 0x0000001402207812 */ /* 0x000fe400078efe35 */
[----:B------:R-:W-:Y:S02]  /*02c0*/  ISETP.GT.AND.EX P1, PT, R41, -0x1, !P0, P1 ;  /* 0xffffffff2900780c */ /* 0x000fe40004724310 */
[----:B------:R-:W-:Y:S02]  /*02d0*/  LEA R100, P0, R4, c[0x0][0x178], 0x2 ;  /* 0x00005e0004647a11 */ /* 0x000fe400078010ff */
[----:B------:R-:W-:-:S02]  /*02e0*/  P2R R54, PR, RZ, 0x2 ;  /* 0x00000002ff367803 */ /* 0x000fc40000000000 */
[----:B------:R-:W-:Y:S02]  /*02f0*/  LEA.HI.X R101, R4, c[0x0][0x17c], R41, 0x2, P0 ;  /* 0x00005f0004657a11 */ /* 0x000fe400000f1429 */
[----:B------:R-:W-:Y:S02]  /*0300*/  IADD3 R98, P0, R42, c[0x0][0x170], RZ ;  /* 0x00005c002a627a10 */ /* 0x000fe40007f1e0ff */
[C---:B------:R-:W-:Y:S02]  /*0310*/  ISETP.GT.U32.AND P1, PT, R32.reuse, -0x1, PT ;  /* 0xffffffff2000780c */ /* 0x040fe40003f24070 */
[----:B------:R-:W-:Y:S02]  /*0320*/  IADD3.X R99, R43, c[0x0][0x174], RZ, P0, !PT ;  /* 0x00005d002b637a10 */ /* 0x000fe400007fe4ff */
[----:B------:R-:W-:Y:S02]  /*0330*/  ISETP.GE.U32.AND P0, PT, R32, c[0x0][0x184], PT ;  /* 0x0000610020007a0c */ /* 0x000fe40003f06070 */
[----:B------:R-:W-:-:S02]  /*0340*/  LOP3.LUT R30, R2, 0x18, R53, 0xfe, !PT ;  /* 0x00000018021e7812 */ /* 0x000fc400078efe35 */
[C---:B------:R-:W-:Y:S02]  /*0350*/  ISETP.GE.AND.EX P0, PT, R41.reuse, UR4, PT, P0 ;  /* 0x0000000429007c0c */ /* 0x040fe4000bf06300 */
[----:B------:R-:W-:Y:S02]  /*0360*/  LOP3.LUT R22, R2, 0x1c, R53, 0xfe, !PT ;  /* 0x0000001c02167812 */ /* 0x000fe400078efe35 */
[C---:B------:R-:W-:Y:S02]  /*0370*/  ISETP.GT.AND.EX P1, PT, R41.reuse, -0x1, !P0, P1 ;  /* 0xffffffff2900780c */ /* 0x040fe40004724310 */
[----:B------:R-:W-:Y:S02]  /*0380*/  ISETP.GE.U32.AND P0, PT, R30, c[0x0][0x184], PT ;  /* 0x000061001e007a0c */ /* 0x000fe40003f06070 */
[----:B------:R-:W-:Y:S02]  /*0390*/  P2R R31, PR, RZ, 0x2 ;  /* 0x00000002ff1f7803 */ /* 0x000fe40000000000 */
[----:B------:R-:W-:-:S02]  /*03a0*/  ISETP.GE.AND.EX P0, PT, R41, UR4, PT, P0 ;  /* 0x0000000429007c0c */ /* 0x000fc4000bf06300 */
[----:B------:R-:W-:Y:S02]  /*03b0*/  ISETP.GT.U32.AND P1, PT, R30, -0x1, PT ;  /* 0xffffffff1e00780c */ /* 0x000fe40003f24070 */
        /* <DEDUP_REMOVED lines=18> */
[----:B------:R-:W-:Y:S02]  /*04e0*/  P2R R57, PR, RZ, 0x20 ;  /* 0x00000020ff397803 */ /* 0x000fe40000000000 */
[C---:B------:R-:W-:Y:S02]  /*04f0*/  ISETP.GT.AND.EX P5, PT, R41.reuse, -0x1, !P0, P1 ;  /* 0xffffffff2900780c */ /* 0x040fe400047a4310 */
[C---:B------:R-:W-:Y:S02]  /*0500*/  ISETP.GE.U32.AND P0, PT, R10.reuse, c[0x0][0x184], PT ;  /* 0x000061000a007a0c */ /* 0x040fe40003f06070 */
[----:B------:R-:W-:Y:S02]  /*0510*/  ISETP.GT.U32.AND P1, PT, R10, -0x1, PT ;  /* 0xffffffff0a00780c */ /* 0x000fe40003f24070 */
[----:B------:R-:W-:-:S02]  /*0520*/  ISETP.GE.AND.EX P0, PT, R41, UR4, PT, P0 ;  /* 0x0000000429007c0c */ /* 0x000fc4000bf06300 */
[----:B------:R-:W-:Y:S02]  /*0530*/  LOP3.LUT R6, R2, 0x2c, R53, 0xfe, !PT ;  /* 0x0000002c02067812 */ /* 0x000fe400078efe35 */
        /* <DEDUP_REMOVED lines=18> */
[C---:B------:R-:W-:Y:S02]  /*0660*/  ISETP.GT.AND.EX P1, PT, R41.reuse, -0x1, !P0, P1 ;  /* 0xffffffff2900780c */ /* 0x040fe40004724310 */
[C---:B------:R-:W-:Y:S02]  /*0670*/  ISETP.GE.U32.AND P0, PT, R8.reuse, c[0x0][0x184], PT ;  /* 0x0000610008007a0c */ /* 0x040fe40003f06070 */
[----:B------:R-:W-:Y:S02]  /*0680*/  P2R R16, PR, RZ, 0x2 ;  /* 0x00000002ff107803 */ /* 0x000fe40000000000 */
[----:B------:R-:W-:Y:S02]  /*0690*/  ISETP.GE.AND.EX P0, PT, R41, UR4, PT, P0 ;  /* 0x0000000429007c0c */ /* 0x000fe4000bf06300 */
[----:B------:R-:W-:-:S02]  /*06a0*/  ISETP.GT.U32.AND P1, PT, R8, -0x1, PT ;  /* 0xffffffff0800780c */ /* 0x000fc40003f24070 */
[----:B------:R-:W-:Y:S02]  /*06b0*/  LOP3.LUT R2, R2, 0x3c, R53, 0xfe, !PT ;  /* 0x0000003c02027812 */ /* 0x000fe400078efe35 */
[----:B------:R-:W-:Y:S02]  /*06c0*/  P2R R58, PR, RZ, 0x40 ;  /* 0x00000040ff3a7803 */ /* 0x000fe40000000000 */
[C---:B------:R-:W-:Y:S02]  /*06d0*/  ISETP.GT.AND.EX P6, PT, R41.reuse, -0x1, !P0, P1 ;  /* 0xffffffff2900780c */ /* 0x040fe400047c4310 */
[C---:B------:R-:W-:Y:S02]  /*06e0*/  ISETP.GE.U32.AND P0, PT, R2.reuse, c[0x0][0x184], PT ;  /* 0x0000610002007a0c */ /* 0x040fe40003f06070 */
[----:B------:R-:W-:Y:S02]  /*06f0*/  ISETP.GT.U32.AND P1, PT, R2, -0x1, PT ;  /* 0xffffffff0200780c */ /* 0x000fe40003f24070 */
[----:B------:R-:W-:Y:S01]  /*0700*/  ISETP.GE.AND.EX P0, PT, R41, UR4, PT, P0 ;  /* 0x0000000429007c0c */ /* 0x000fe2000bf06300 */
[----:B------:R-:W-:Y:S01]  /*0710*/  ULDC.64 UR4, c[0x0][0x118] ;  /* 0x0000460000047ab9 */ /* 0x000fe20000000a00 */
[----:B------:R-:W-:-:S02]  /*0720*/  SHF.L.U32 R3, R48, 0x8, RZ ;  /* 0x0000000830037819 */ /* 0x000fc400000006ff */
[----:B------:R-:W-:Y:S02]  /*0730*/  P2R R20, PR, RZ, 0x20 ;  /* 0x00000020ff147803 */ /* 0x000fe40000000000 */
[----:B------:R-:W-:Y:S02]  /*0740*/  P2R R154, PR, RZ, 0x20 ;  /* 0x00000020ff9a7803 */ /* 0x000fe40000000000 */
[----:B------:R-:W-:Y:S02]  /*0750*/  ISETP.GT.AND.EX P0, PT, R41, -0x1, !P0, P1 ;  /* 0xffffffff2900780c */ /* 0x000fe40004704310 */
[----:B------:R-:W-:Y:S02]  /*0760*/  ISETP.NE.AND P5, PT, R58, RZ, PT ;  /* 0x000000ff3a00720c */ /* 0x000fe40003fa5270 */
[----:B------:R-:W-:Y:S02]  /*0770*/  SHF.L.U64.HI R5, R48, 0x8, R41 ;  /* 0x0000000830057819 */ /* 0x000fe40000010229 */
[----:B------:R-:W-:-:S02]  /*0780*/  LOP3.LUT R96, R3, R42, RZ, 0xfc, !PT ;  /* 0x0000002a03607212 */ /* 0x000fc400078efcff */
[----:B------:R-:W-:Y:S02]  /*0790*/  P2R R14, PR, RZ, 0x1 ;  /* 0x00000001ff0e7803 */ /* 0x000fe40000000000 */
[----:B------:R-:W-:Y:S02]  /*07a0*/  LOP3.LUT R0, R5, R43, RZ, 0xfc, !PT ;  /* 0x0000002b05007212 */ /* 0x000fe400078efcff */
[----:B------:R-:W-:Y:S02]  /*07b0*/  IADD3 R48, P0, R96, c[0x0][0x160], RZ ;  /* 0x0000580060307a10 */ /* 0x000fe40007f1e0ff */
[----:B------:R-:W-:Y:S02]  /*07c0*/  SHF.L.U32 R3, R50, 0x8, RZ ;  /* 0x0000000832037819 */ /* 0x000fe400000006ff */
[----:B------:R-:W-:Y:S02]  /*07d0*/  IADD3.X R49, R0, c[0x0][0x164], RZ, P0, !PT ;  /* 0x0000590000317a10 */ /* 0x000fe400007fe4ff */
[----:B------:R-:W-:-:S02]  /*07e0*/  LOP3.LUT R56, R3, R42, RZ, 0xfc, !PT ;  /* 0x0000002a03387212 */ /* 0x000fc400078efcff */
[--C-:B------:R-:W-:Y:S01]  /*07f0*/  SHF.L.U64.HI R3, R40, 0x8, R41.reuse ;  /* 0x0000000828037819 */ /* 0x100fe20000010229 */
[----:B------:R-:W2:Y:S01]  /*0800*/  @P5 LDG.E.128 R60, [R48.64] ;  /* 0x00000004303c5981 */ /* 0x000ea2000c1e1d00 */
[----:B------:R-:W-:Y:S02]  /*0810*/  SHF.L.U64.HI R5, R50, 0x8, R41 ;  /* 0x0000000832057819 */ /* 0x000fe40000010229 */
[----:B------:R-:W-:Y:S02]  /*0820*/  LOP3.LUT R50, R3, R43, RZ, 0xfc, !PT ;  /* 0x0000002b03327212 */ /* 0x000fe400078efcff */
[----:B------:R-:W-:Y:S02]  /*0830*/  SHF.L.U32 R3, R38, 0x8, RZ ;  /* 0x0000000826037819 */ /* 0x000fe400000006ff */
[----:B------:R-:W-:Y:S02]  /*0840*/  SHF.L.U32 R51, R40, 0x8, RZ ;  /* 0x0000000828337819 */ /* 0x000fe400000006ff */
[----:B------:R-:W-:-:S02]  /*0850*/  LOP3.LUT R40, R3, R42, RZ, 0xfc, !PT ;  /* 0x0000002a03287212 */ /* 0x000fc400078efcff */
[C---:B------:R-:W-:Y:S02]  /*0860*/  SHF.L.U32 R3, R36.reuse, 0x8, RZ ;  /* 0x0000000824037819 */ /* 0x040fe400000006ff */
[--C-:B------:R-:W-:Y:S02]  /*0870*/  SHF.L.U64.HI R35, R36, 0x8, R41.reuse ;  /* 0x0000000824237819 */ /* 0x100fe40000010229 */
[----:B------:R-:W-:Y:S02]  /*0880*/  LOP3.LUT R36, R3, R42, RZ, 0xfc, !PT ;  /* 0x0000002a03247212 */ /* 0x000fe400078efcff */
[C---:B------:R-:W-:Y:S02]  /*0890*/  SHF.L.U64.HI R3, R32.reuse, 0x8, R41 ;  /* 0x0000000820037819 */ /* 0x040fe40000010229 */
[----:B------:R-:W-:Y:S02]  /*08a0*/  LOP3.LUT R52, R5, R43, RZ, 0xfc, !PT ;  /* 0x0000002b05347212 */ /* 0x000fe400078efcff */
[----:B------:R-:W-:-:S02]  /*08b0*/  SHF.L.U32 R33, R32, 0x8, RZ ;  /* 0x0000000820217819 */ /* 0x000fc400000006ff */
[--C-:B------:R-:W-:Y:S02]  /*08c0*/  SHF.L.U64.HI R5, R38, 0x8, R41.reuse ;  /* 0x0000000826057819 */ /* 0x100fe40000010229 */
[-C--:B------:R-:W-:Y:S02]  /*08d0*/  LOP3.LUT R32, R3, R43.reuse, RZ, 0xfc, !PT ;  /* 0x0000002b03207212 */ /* 0x080fe400078efcff */
[C---:B------:R-:W-:Y:S02]  /*08e0*/  SHF.L.U32 R3, R30.reuse, 0x8, RZ ;  /* 0x000000081e037819 */ /* 0x040fe400000006ff */
[----:B------:R-:W-:Y:S02]  /*08f0*/  LOP3.LUT R38, R5, R43, RZ, 0xfc, !PT ;  /* 0x0000002b05267212 */ /* 0x000fe400078efcff */
[----:B------:R-:W-:Y:S02]  /*0900*/  SHF.L.U64.HI R29, R30, 0x8, R41 ;  /* 0x000000081e1d7819 */ /* 0x000fe40000010229 */
[----:B------:R-:W-:-:S02]  /*0910*/  LOP3.LUT R30, R3, R42, RZ, 0xfc, !PT ;  /* 0x0000002a031e7212 */ /* 0x000fc400078efcff */
[----:B------:R-:W-:Y:S02]  /*0920*/  SHF.L.U32 R5, R10, 0x8, RZ ;  /* 0x000000080a057819 */ /* 0x000fe400000006ff */
[--C-:B------:R-:W-:Y:S02]  /*0930*/  SHF.L.U64.HI R3, R22, 0x8, R41.reuse ;  /* 0x0000000816037819 */ /* 0x100fe40000010229 */
[----:B------:R-:W-:Y:S02]  /*0940*/  SHF.L.U64.HI R7, R10, 0x8, R41 ;  /* 0x000000080a077819 */ /* 0x000fe40000010229 */
[----:B------:R-:W-:Y:S02]  /*0950*/  SHF.L.U32 R27, R22, 0x8, RZ ;  /* 0x00000008161b7819 */ /* 0x000fe400000006ff */
[----:B------:R-:W-:Y:S02]  /*0960*/  LOP3.LUT R10, R5, R42, RZ, 0xfc, !PT ;  /* 0x0000002a050a7212 */ /* 0x000fe400078efcff */
[----:B------:R-:W-:-:S02]  /*0970*/  LOP3.LUT R22, R3, R43, RZ, 0xfc, !PT ;  /* 0x0000002b03167212 */ /* 0x000fc400078efcff */
[----:B------:R-:W-:Y:S02]  /*0980*/  SHF.L.U32 R5, R4, 0x8, RZ ;  /* 0x0000000804057819 */ /* 0x000fe400000006ff */
[C---:B------:R-:W-:Y:S02]  /*0990*/  SHF.L.U32 R23, R12.reuse, 0x8, RZ ;  /* 0x000000080c177819 */ /* 0x040fe400000006ff */
[--C-:B------:R-:W-:Y:S02]  /*09a0*/  SHF.L.U64.HI R3, R12, 0x8, R41.reuse ;  /* 0x000000080c037819 */ /* 0x100fe40000010229 */
[----:B------:R-:W-:Y:S02]  /*09b0*/  LOP3.LUT R12, R7, R43, RZ, 0xfc, !PT ;  /* 0x0000002b070c7212 */ /* 0x000fe400078efcff */
[----:B------:R-:W-:Y:S02]  /*09c0*/  SHF.L.U64.HI R7, R4, 0x8, R41 ;  /* 0x0000000804077819 */ /* 0x000fe40000010229 */
[----:B------:R-:W-:-:S02]  /*09d0*/  LOP3.LUT R4, R5, R42, RZ, 0xfc, !PT ;  /* 0x0000002a05047212 */ /* 0x000fc400078efcff */
[C---:B------:R-:W-:Y:S02]  /*09e0*/  SHF.L.U32 R5, R8.reuse, 0x8, RZ ;  /* 0x0000000808057819 */ /* 0x040fe400000006ff */
[----:B------:R-:W-:Y:S02]  /*09f0*/  SHF.L.U64.HI R45, R8, 0x8, R41 ;  /* 0x00000008082d7819 */ /* 0x000fe40000010229 */
[----:B------:R-:W-:Y:S02]  /*0a00*/  LOP3.LUT R8, R5, R42, RZ, 0xfc, !PT ;  /* 0x0000002a05087212 */ /* 0x000fe400078efcff */
[----:B------:R-:W-:Y:S02]  /*0a10*/  IADD3 R96, P0, R96, c[0x0][0x168], RZ ;  /* 0x00005a0060607a10 */ /* 0x000fe40007f1e0ff */
[----:B------:R-:W-:Y:S02]  /*0a20*/  LOP3.LUT R5, R45, R43, RZ, 0xfc, !PT ;  /* 0x0000002b2d057212 */ /* 0x000fe400078efcff */
[----:B------:R-:W-:-:S02]  /*0a30*/  SHF.L.U32 R25, R46, 0x8, RZ ;  /* 0x000000082e197819 */ /* 0x000fc400000006ff */
[----:B------:R-:W-:Y:S02]  /*0a40*/  SHF.L.U32 R13, R6, 0x8, RZ ;  /* 0x00000008060d7819 */ /* 0x000fe400000006ff */
[----:B------:R-:W-:Y:S02]  /*0a50*/  SHF.L.U32 R9, R44, 0x8, RZ ;  /* 0x000000082c097819 */ /* 0x000fe400000006ff */
[----:B------:R-:W-:Y:S02]  /*0a60*/  SHF.L.U32 R45, R2, 0x8, RZ ;  /* 0x00000008022d7819 */ /* 0x000fe400000006ff */
[----:B------:R-:W-:Y:S02]  /*0a70*/  SHF.L.U64.HI R11, R6, 0x8, R41 ;  /* 0x00000008060b7819 */ /* 0x000fe40000010229 */
[----:B------:R-:W-:Y:S02]  /*0a80*/  LOP3.LUT R6, R7, R43, RZ, 0xfc, !PT ;  /* 0x0000002b07067212 */ /* 0x000fe400078efcff */
[----:B------:R-:W-:-:S02]  /*0a90*/  IADD3.X R97, R0, c[0x0][0x16c], RZ, P0, !PT ;  /* 0x00005b0000617a10 */ /* 0x000fc400007fe4ff */
[--C-:B------:R-:W-:Y:S02]  /*0aa0*/  SHF.L.U64.HI R21, R46, 0x8, R41.reuse ;  /* 0x000000082e157819 */ /* 0x100fe40000010229 */
[----:B------:R-:W-:Y:S02]  /*0ab0*/  SHF.L.U64.HI R7, R44, 0x8, R41 ;  /* 0x000000082c077819 */ /* 0x000fe40000010229 */
[-C--:B------:R-:W-:Y:S02]  /*0ac0*/  LOP3.LUT R51, R51, R42.reuse, RZ, 0xfc, !PT ;  /* 0x0000002a33337212 */ /* 0x080fe400078efcff */
[-C--:B------:R-:W-:Y:S02]  /*0ad0*/  LOP3.LUT R33, R33, R42.reuse, RZ, 0xfc, !PT ;  /* 0x0000002a21217212 */ /* 0x080fe400078efcff */
[-C--:B------:R-:W-:Y:S02]  /*0ae0*/  LOP3.LUT R27, R27, R42.reuse, RZ, 0xfc, !PT ;  /* 0x0000002a1b1b7212 */ /* 0x080fe400078efcff */
[----:B------:R-:W-:-:S02]  /*0af0*/  LOP3.LUT R25, R25, R42, RZ, 0xfc, !PT ;  /* 0x0000002a19197212 */ /* 0x000fc400078efcff */
[-C--:B------:R-:W-:Y:S02]  /*0b00*/  LOP3.LUT R23, R23, R42.reuse, RZ, 0xfc, !PT ;  /* 0x0000002a17177212 */ /* 0x080fe400078efcff */
[-C--:B------:R-:W-:Y:S02]  /*0b10*/  LOP3.LUT R13, R13, R42.reuse, RZ, 0xfc, !PT ;  /* 0x0000002a0d0d7212 */ /* 0x080fe400078efcff */
[-C--:B------:R-:W-:Y:S02]  /*0b20*/  LOP3.LUT R9, R9, R42.reuse, RZ, 0xfc, !PT ;  /* 0x0000002a09097212 */ /* 0x080fe400078efcff */
[----:B------:R-:W-:Y:S02]  /*0b30*/  SHF.L.U64.HI R41, R2, 0x8, R41 ;  /* 0x0000000802297819 */ /* 0x000fe40000010229 */
[----:B------:R-:W-:Y:S02]  /*0b40*/  LOP3.LUT R0, R45, R42, RZ, 0xfc, !PT ;  /* 0x0000002a2d007212 */ /* 0x000fe400078efcff */
[----:B------:R-:W-:-:S02]  /*0b50*/  LOP3.LUT R35, R35, R43, RZ, 0xfc, !PT ;  /* 0x0000002b23237212 */ /* 0x000fc400078efcff */
[-C--:B------:R-:W-:Y:S02]  /*0b60*/  LOP3.LUT R29, R29, R43.reuse, RZ, 0xfc, !PT ;  /* 0x0000002b1d1d7212 */ /* 0x080fe400078efcff */
[-C--:B------:R-:W-:Y:S02]  /*0b70*/  LOP3.LUT R21, R21, R43.reuse, RZ, 0xfc, !PT ;  /* 0x0000002b15157212 */ /* 0x080fe400078efcff */
[-C--:B------:R-:W-:Y:S02]  /*0b80*/  LOP3.LUT R3, R3, R43.reuse, RZ, 0xfc, !PT ;  /* 0x0000002b03037212 */ /* 0x080fe400078efcff */
[-C--:B------:R-:W-:Y:S02]  /*0b90*/  LOP3.LUT R11, R11, R43.reuse, RZ, 0xfc, !PT ;  /* 0x0000002b0b0b7212 */ /* 0x080fe400078efcff */
[-C--:B------:R-:W-:Y:S02]  /*0ba0*/  LOP3.LUT R7, R7, R43.reuse, RZ, 0xfc, !PT ;  /* 0x0000002b07077212 */ /* 0x080fe400078efcff */
[----:B------:R-:W-:-:S02]  /*0bb0*/  LOP3.LUT R2, R41, R43, RZ, 0xfc, !PT ;  /* 0x0000002b29027212 */ /* 0x000fc400078efcff */
[----:B------:R-:W-:Y:S02]  /*0bc0*/  ISETP.NE.AND P5, PT, R57, RZ, PT ;  /* 0x000000ff3900720c */ /* 0x000fe40003fa5270 */
[----:B------:R-:W-:Y:S01]  /*0bd0*/  IADD3 R74, P0, R56, c[0x0][0x160], RZ ;  /* 0x00005800384a7a10 */ /* 0x000fe20007f1e0ff */
[----:B------:R-:W-:Y:S01]  /*0be0*/  CS2R R66, SRZ ;  /* 0x0000000000427805 */ /* 0x000fe2000001ff00 */
[----:B------:R-:W-:Y:S02]  /*0bf0*/  P2R R19, PR, RZ, 0x10 ;  /* 0x00000010ff137803 */ /* 0x000fe40000000000 */
[----:B------:R-:W-:Y:S02]  /*0c00*/  IADD3.X R75, R52, c[0x0][0x164], RZ, P0, !PT ;  /* 0x00005900344b7a10 */ /* 0x000fe400007fe4ff */
[----:B------:R-:W-:Y:S02]  /*0c10*/  IADD3 R82, P0, R51, c[0x0][0x160], RZ ;  /* 0x0000580033527a10 */ /* 0x000fe40007f1e0ff */
[----:B------:R-:W-:-:S02]  /*0c20*/  P2R R18, PR, RZ, 0x8 ;  /* 0x00000008ff127803 */ /* 0x000fc40000000000 */
[----:B------:R-:W-:Y:S02]  /*0c30*/  IADD3.X R83, R50, c[0x0][0x164], RZ, P0, !PT ;  /* 0x0000590032537a10 */ /* 0x000fe400007fe4ff */
[----:B------:R-:W-:Y:S02]  /*0c40*/  IADD3 R90, P0, R40, c[0x0][0x160], RZ ;  /* 0x00005800285a7a10 */ /* 0x000fe40007f1e0ff */
[----:B------:R-:W-:Y:S02]  /*0c50*/  P2R R17, PR, RZ, 0x4 ;  /* 0x00000004ff117803 */ /* 0x000fe40000000000 */
[----:B------:R-:W-:Y:S02]  /*0c60*/  IADD3.X R91, R38, c[0x0][0x164], RZ, P0, !PT ;  /* 0x00005900265b7a10 */ /* 0x000fe400007fe4ff */
[----:B------:R-:W-:Y:S02]  /*0c70*/  IADD3 R114, P0, R36, c[0x0][0x160], RZ ;  /* 0x0000580024727a10 */ /* 0x000fe40007f1e0ff */
[----:B------:R-:W-:-:S02]  /*0c80*/  P2R R15, PR, RZ, 0x40 ;  /* 0x00000040ff0f7803 */ /* 0x000fc40000000000 */
[----:B------:R-:W-:Y:S02]  /*0c90*/  IADD3.X R115, R35, c[0x0][0x164], RZ, P0, !PT ;  /* 0x0000590023737a10 */ /* 0x000fe400007fe4ff */
[----:B------:R-:W-:-:S04]  /*0ca0*/  IADD3 R134, P0, R33, c[0x0][0x160], RZ ;  /* 0x0000580021867a10 */ /* 0x000fc80007f1e0ff */
        /* <DEDUP_REMOVED lines=20> */
[----:B------:R-:W-:Y:S01]  /*0df0*/  IADD3.X R103, R2, c[0x0][0x164], RZ, P0, !PT ;  /* 0x0000590002677a10 */ /* 0x000fe200007fe4ff */
[--C-:B--2---:R-:W-:Y:S02]  /*0e00*/  HADD2.F32 R42, -RZ, R60.reuse.H1_H1 ;  /* 0x3000003cff2a7230 */ /* 0x104fe40000004100 */
[----:B------:R-:W-:-:S03]  /*0e10*/  HADD2.F32 R43, -RZ, R60.H0_H0 ;  /* 0x2000003cff2b7230 */ /* 0x000fc60000004100 */
[----:B------:R-:W-:Y:S01]  /*0e20*/  FMUL R46, R42, R42 ;  /* 0x0000002a2a2e7220 */ /* 0x000fe20000400000 */
[----:B------:R-:W-:-:S03]  /*0e30*/  HADD2.F32 R44, -RZ, R61.H0_H0 ;  /* 0x2000003dff2c7230 */ /* 0x000fc60000004100 */
[----:B------:R-:W-:Y:S01]  /*0e40*/  FFMA R41, R43, R43, R46 ;  /* 0x0000002b2b297223 */ /* 0x000fe2000000002e */
[----:B------:R-:W-:-:S03]  /*0e50*/  HADD2.F32 R45, -RZ, R61.H1_H1 ;  /* 0x3000003dff2d7230 */ /* 0x000fc60000004100 */
[----:B------:R-:W-:Y:S01]  /*0e60*/  FFMA R60, R44, R44, R41 ;  /* 0x0000002c2c3c7223 */ /* 0x000fe20000000029 */
[----:B------:R-:W-:-:S03]  /*0e70*/  HADD2.F32 R46, -RZ, R62.H0_H0 ;  /* 0x2000003eff2e7230 */ /* 0x000fc60000004100 */
[----:B------:R-:W-:Y:S01]  /*0e80*/  FFMA R41, R45, R45, R60 ;  /* 0x0000002d2d297223 */ /* 0x000fe2000000003c */
[----:B------:R-:W-:-:S03]  /*0e90*/  HADD2.F32 R47, -RZ, R62.H1_H1 ;  /* 0x3000003eff2f7230 */ /* 0x000fc60000004100 */
[----:B------:R-:W-:Y:S01]  /*0ea0*/  FFMA R60, R46, R46, R41 ;  /* 0x0000002e2e3c7223 */ /* 0x000fe20000000029 */
[----:B------:R-:W-:-:S03]  /*0eb0*/  HADD2.F32 R48, -RZ, R63.H0_H0 ;  /* 0x2000003fff307230 */ /* 0x000fc60000004100 */
[----:B------:R-:W-:Y:S01]  /*0ec0*/  FFMA R41, R47, R47, R60 ;  /* 0x0000002f2f297223 */ /* 0x000fe2000000003c */
[----:B------:R-:W-:-:S03]  /*0ed0*/  HADD2.F32 R49, -RZ, R63.H1_H1 ;  /* 0x3000003fff317230 */ /* 0x000fc60000004100 */
[----:B------:R-:W-:-:S04]  /*0ee0*/  FFMA R60, R48, R48, R41 ;  /* 0x00000030303c7223 */ /* 0x000fc80000000029 */
[----:B------:R-:W-:-:S05]  /*0ef0*/  FFMA R41, R49, R49, R60 ;  /* 0x0000003131297223 */ /* 0x000fca000000003c */
[----:B------:R-:W0:Y:S02]  /*0f00*/  SHFL.BFLY PT, R60, R41, 0x8, 0x1f ;  /* 0x0d001f00293c7f89 */ /* 0x000e2400000e0000 */
[----:B0-----:R-:W-:-:S05]  /*0f10*/  FADD R59, R41, R60 ;  /* 0x0000003c293b7221 */ /* 0x001fca0000000000 */
[----:B------:R-:W0:Y:S02]  /*0f20*/  SHFL.BFLY PT, R60, R59, 0x4, 0x1f ;  /* 0x0c801f003b3c7f89 */ /* 0x000e2400000e0000 */
[----:B0-----:R-:W-:-:S05]  /*0f30*/  FADD R62, R59, R60 ;  /* 0x0000003c3b3e7221 */ /* 0x001fca0000000000 */
[----:B------:R-:W0:Y:S02]  /*0f40*/  SHFL.BFLY PT, R61, R62, 0x2, 0x1f ;  /* 0x0c401f003e3d7f89 */ /* 0x000e2400000e0000 */
[----:B0-----:R-:W-:-:S05]  /*0f50*/  FADD R65, R62, R61 ;  /* 0x0000003d3e417221 */ /* 0x001fca0000000000 */
[----:B------:R-:W0:Y:S02]  /*0f60*/  SHFL.BFLY PT, R60, R65, 0x1, 0x1f ;  /* 0x0c201f00413c7f89 */ /* 0x000e2400000e0000 */
[----:B0-----:R-:W-:Y:S02]  /*0f70*/  FADD R60, R65, R60 ;  /* 0x0000003c413c7221 */ /* 0x001fe40000000000 */
[----:B------:R-:W-:-:S06]  /*0f80*/  CS2R R64, SRZ ;  /* 0x0000000000407805 */ /* 0x000fcc000001ff00 */
[----:B------:R-:W2:Y:S01]  /*0f90*/  @P5 LDG.E.128 R64, [R74.64] ;  /* 0x000000044a405981 */ /* 0x000ea2000c1e1d00 */
[----:B------:R-:W-:-:S05]  /*0fa0*/  MOV R63, 0x3c000000 ;  /* 0x3c000000003f7802 */ /* 0x000fca0000000f00 */
[----:B------:R-:W-:-:S04]  /*0fb0*/  FFMA R68, R60, R63, c[0x0][0x180] ;  /* 0x000060003c447623 */ /* 0x000fc8000000003f */
[----:B------:R0:W1:Y:S01]  /*0fc0*/  MUFU.SQRT R60, R68 ;  /* 0x00000044003c7308 */ /* 0x0000620000002000 */
[----:B------:R-:W-:Y:S01]  /*0fd0*/  ISETP.NE.AND P5, PT, R39, RZ, PT ;  /* 0x000000ff2700720c */ /* 0x000fe20003fa5270 */
[--C-:B--2---:R-:W-:Y:S02]  /*0fe0*/  HADD2.F32 R41, -RZ, R64.reuse.H1_H1 ;  /* 0x30000040ff297230 */ /* 0x104fe40000004100 */
[----:B0-----:R-:W-:-:S03]  /*0ff0*/  HADD2.F32 R68, -RZ, R64.H0_H0 ;  /* 0x20000040ff447230 */ /* 0x001fc60000004100 */
        /* <DEDUP_REMOVED lines=20> */
[----:B------:R-:W0:Y:S01]  /*1140*/  SHFL.BFLY PT, R74, R67, 0x1, 0x1f ;  /* 0x0c201f00434a7f89 */ /* 0x000e2200000e0000 */
[----:B------:R-:W-:Y:S01]  /*1150*/  CS2R R64, SRZ ;  /* 0x0000000000407805 */ /* 0x000fe2000001ff00 */
[----:B0-----:R-:W-:Y:S02]  /*1160*/  FADD R74, R67, R74 ;  /* 0x0000004a434a7221 */ /* 0x001fe40000000000 */
[----:B------:R-:W-:-:S06]  /*1170*/  CS2R R66, SRZ ;  /* 0x0000000000427805 */ /* 0x000fcc000001ff00 */
[----:B------:R-:W2:Y:S01]  /*1180*/  @P5 LDG.E.128 R64, [R82.64] ;  /* 0x0000000452405981 */ /* 0x000ea2000c1e1d00 */
[----:B------:R-:W-:-:S04]  /*1190*/  FFMA R76, R74, R63, c[0x0][0x180] ;  /* 0x000060004a4c7623 */ /* 0x000fc8000000003f */
[----:B------:R0:W3:Y:S01]  /*11a0*/  MUFU.SQRT R121, R76 ;  /* 0x0000004c00797308 */ /* 0x0000e20000002000 */
        /* <DEDUP_REMOVED lines=29> */
[----:B------:R0:W4:Y:S01]  /*1380*/  MUFU.SQRT R142, R84 ;  /* 0x00000054008e7308 */ /* 0x0001220000002000 */
[----:B------:R-:W-:Y:S01]  /*1390*/  ISETP.NE.AND P5, PT, R34, RZ, PT ;  /* 0x000000ff2200720c */ /* 0x000fe20003fa5270 */
[--C-:B--2---:R-:W-:Y:S02]  /*13a0*/  HADD2.F32 R82, -RZ, R64.reuse.H1_H1 ;  /* 0x30000040ff527230 */ /* 0x104fe40000004100 */
[----:B------:R-:W-:-:S03]  /*13b0*/  HADD2.F32 R85, -RZ, R64.H0_H0 ;  /* 0x20000040ff557230 */ /* 0x000fc60000004100 */
[----:B------:R-:W-:Y:S01]  /*13c0*/  FMUL R64, R82, R82 ;  /* 0x0000005252407220 */ /* 0x000fe20000400000 */
[----:B0-----:R-:W-:-:S03]  /*13d0*/  HADD2.F32 R84, -RZ, R65.H0_H0 ;  /* 0x20000041ff547230 */ /* 0x001fc60000004100 */
        /* <DEDUP_REMOVED lines=24> */
[----:B------:R0:W5:Y:S01]  /*1560*/  MUFU.SQRT R152, R92 ;  /* 0x0000005c00987308 */ /* 0x0001620000002000 */
        /* <DEDUP_REMOVED lines=29> */
[----:B------:R0:W0:Y:S01]  /*1740*/  MUFU.SQRT R173, R127 ;  /* 0x0000007f00ad7308 */ /* 0x0000220000002000 */
        /* <DEDUP_REMOVED lines=59> */
[----:B------:R-:W0:Y:S01]  /*1b00*/  MUFU.SQRT R203, R146 ;  /* 0x0000009200cb7308 */ /* 0x000e220000002000 */
[----:B-1----:R-:W-:-:S04]  /*1b10*/  FSETP.GEU.AND P1, PT, R60, 1.175494350822287508e-38, PT ;  /* 0x008000003c00780b */ /* 0x002fc80003f2e000 */
[----:B------:R-:W-:Y:S02]  /*1b20*/  P2R R62, PR, RZ, 0x2 ;  /* 0x00000002ff3e7803 */ /* 0x000fe40000000000 */
[----:B---3--:R-:W-:-:S04]  /*1b30*/  FSETP.GEU.AND P1, PT, R121, 1.175494350822287508e-38, PT ;  /* 0x008000007900780b */ /* 0x008fc80003f2e000 */
[----:B------:R-:W-:Y:S02]  /*1b40*/  P2R R126, PR, RZ, 0x2 ;  /* 0x00000002ff7e7803 */ /* 0x000fe40000000000 */
[----:B----4-:R-:W-:-:S04]  /*1b50*/  FSETP.GEU.AND P1, PT, R142, 1.175494350822287508e-38, PT ;  /* 0x008000008e00780b */ /* 0x010fc80003f2e000 */
[----:B------:R-:W-:Y:S02]  /*1b60*/  P2R R143, PR, RZ, 0x2 ;  /* 0x00000002ff8f7803 */ /* 0x000fe40000000000 */
[----:B-----5:R-:W-:-:S04]  /*1b70*/  FSETP.GEU.AND P1, PT, R152, 1.175494350822287508e-38, PT ;  /* 0x008000009800780b */ /* 0x020fc80003f2e000 */
[----:B------:R-:W-:Y:S02]  /*1b80*/  P2R R153, PR, RZ, 0x2 ;  /* 0x00000002ff997803 */ /* 0x000fe40000000000 */
[----:B------:R-:W-:-:S04]  /*1b90*/  FSETP.GEU.AND P1, PT, R173, 1.175494350822287508e-38, PT ;  /* 0x00800000ad00780b */ /* 0x000fc80003f2e000 */
[----:B------:R-:W-:Y:S02]  /*1ba0*/  P2R R174, PR, RZ, 0x2 ;  /* 0x00000002ffae7803 */ /* 0x000fe40000000000 */
[----:B------:R-:W-:-:S04]  /*1bb0*/  FSETP.GEU.AND P1, PT, R193, 1.175494350822287508e-38, PT ;  /* 0x00800000c100780b */ /* 0x000fc80003f2e000 */
[----:B------:R-:W-:Y:S02]  /*1bc0*/  P2R R194, PR, RZ, 0x2 ;  /* 0x00000002ffc27803 */ /* 0x000fe40000000000 */
[----:B0-----:R-:W-:-:S04]  /*1bd0*/  FSETP.GEU.AND P1, PT, R203, 1.175494350822287508e-38, PT ;  /* 0x00800000cb00780b */ /* 0x001fc80003f2e000 */
[----:B------:R-:W-:Y:S02]  /*1be0*/  P2R R204, PR, RZ, 0x2 ;  /* 0x00000002ffcc7803 */ /* 0x000fe40000000000 */
[----:B------:R-:W-:Y:S01]  /*1bf0*/  ISETP.NE.AND P1, PT, R24, RZ, PT ;  /* 0x000000ff1800720c */ /* 0x000fe20003f25270 */
        /* <DEDUP_REMOVED lines=28> */
[----:B------:R-:W0:Y:S02]  /*1dc0*/  MUFU.SQRT R206, R156 ;  /* 0x0000009c00ce7308 */ /* 0x000e240000002000 */
        /* <DEDUP_REMOVED lines=31> */
[----:B------:R0:W1:Y:S01]  /*1fc0*/  MUFU.SQRT R208, R161 ;  /* 0x000000a100d07308 */ /* 0x0000620000002000 */
        /* <DEDUP_REMOVED lines=87> */
[----:B-1----:R-:W-:-:S04]  /*2540*/  FSETP.GEU.AND P1, PT, R208, 1.175494350822287508e-38, PT ;  /* 0x00800000d000780b */ /* 0x002fc80003f2e000 */
[----:B------:R-:W-:Y:S02]  /*2550*/  P2R R216, PR, RZ, 0x2 ;  /* 0x00000002ffd87803 */ /* 0x000fe40000000000 */
        /* <DEDUP_REMOVED lines=59> */
[----:B---3--:R-:W-:-:S04]  /*2910*/  FSETP.GEU.AND P5, PT, R211, 1.175494350822287508e-38, PT ;  /* 0x00800000d300780b */ /* 0x008fc80003fae000 */
[----:B------:R-:W-:Y:S02]  /*2920*/  P2R R214, PR, RZ, 0x20 ;  /* 0x00000020ffd67803 */ /* 0x000fe40000000000 */
[----:B------:R-:W-:Y:S02]  /*2930*/  ISETP.NE.AND P5, PT, R14, RZ, PT ;  /* 0x000000ff0e00720c */ /* 0x000fe40003fa5270 */
[----:B------:R-:W-:Y:S02]  /*2940*/  FSETP.GT.AND P0, PT, R60, 8.50705917302346158658e+37, PT ;  /* 0x7e8000003c00780b */ /* 0x000fe40003f04000 */
[----:B------:R-:W-:-:S04]  /*2950*/  MOV R61, 0x3e800000 ;  /* 0x3e800000003d7802 */ /* 0x000fc80000000f00 */
[----:B------:R-:W-:-:S07]  /*2960*/  FSEL R59, R61, 1, P0 ;  /* 0x3f8000003d3b7808 */ /* 0x000fce0000000000 */
[----:B------:R-:W-:Y:S01]  /*2970*/  @P0 FMUL R60, R60, 0.25 ;  /* 0x3e8000003c3c0820 */ /* 0x000fe20000400000 */
[----:B------:R-:W-:-:S04]  /*2980*/  FSETP.GT.AND P0, PT, R121, 8.50705917302346158658e+37, PT ;  /* 0x7e8000007900780b */ /* 0x000fc80003f04000 */
[----:B------:R-:W-:Y:S01]  /*2990*/  FSEL R120, R61, 1, P0 ;  /* 0x3f8000003d787808 */ /* 0x000fe20000000000 */
        /* <DEDUP_REMOVED lines=27> */
[----:B------:R-:W-:Y:S01]  /*2b50*/  @P0 FMUL R121, R121, 0.25 ;  /* 0x3e80000079790820 */ /* 0x000fe20000400000 */
[----:B------:R-:W-:-:S04]  /*2b60*/  FSETP.GT.AND P0, PT, R142, 8.50705917302346158658e+37, PT ;  /* 0x7e8000008e00780b */ /* 0x000fc80003f04000 */
[----:B------:R-:W-:-:S09]  /*2b70*/  FSEL R141, R61, 1, P0 ;  /* 0x3f8000003d8d7808 */ /* 0x000fd20000000000 */
        /* <DEDUP_REMOVED lines=22> */
[C---:B----4-:R-:W-:Y:S02]  /*2ce0*/  FSETP.GT.AND P0, PT, R213.reuse, 8.50705917302346158658e+37, PT ;  /* 0x7e800000d500780b */ /* 0x050fe40003f04000 */
[----:B------:R-:W-:Y:S02]  /*2cf0*/  FSETP.GEU.AND P4, PT, R213, 1.175494350822287508e-38, PT ;  /* 0x00800000d500780b */ /* 0x000fe40003f8e000 */
[----:B------:R-:W-:-:S09]  /*2d00*/  FSEL R212, R61, 1, P0 ;  /* 0x3f8000003dd47808 */ /* 0x000fd20000000000 */
[----:B------:R-:W-:Y:S01]  /*2d10*/  @P0 FMUL R213, R213, 0.25 ;  /* 0x3e800000d5d50820 */ /* 0x000fe20000400000 */
[C---:B-----5:R-:W-:Y:S02]  /*2d20*/  FSETP.GT.AND P0, PT, R218.reuse, 8.50705917302346158658e+37, PT ;  /* 0x7e800000da00780b */ /* 0x060fe40003f04000 */
[----:B------:R-:W-:Y:S02]  /*2d30*/  FSETP.GEU.AND P3, PT, R218, 1.175494350822287508e-38, PT ;  /* 0x00800000da00780b */ /* 0x000fe40003f6e000 */
[----:B------:R-:W-:-:S09]  /*2d40*/  FSEL R215, R61, 1, P0 ;  /* 0x3f8000003dd77808 */ /* 0x000fd20000000000 */
[----:B------:R-:W-:Y:S01]  /*2d50*/  @P0 FMUL R218, R218, 0.25 ;  /* 0x3e800000dada0820 */ /* 0x000fe20000400000 */
[C---:B-1----:R-:W-:Y:S01]  /*2d60*/  FSETP.GT.AND P0, PT, R221.reuse, 8.50705917302346158658e+37, PT ;  /* 0x7e800000dd00780b */ /* 0x042fe20003f04000 */
[----:B------:R-:W-:Y:S01]  /*2d70*/  FFMA R228, R224, R63, c[0x0][0x180] ;  /* 0x00006000e0e47623 */ /* 0x000fe2000000003f */
[----:B------:R-:W-:Y:S02]  /*2d80*/  FSETP.GEU.AND P2, PT, R221, 1.175494350822287508e-38, PT ;  /* 0x00800000dd00780b */ /* 0x000fe40003f4e000 */
[----:B------:R-:W-:Y:S01]  /*2d90*/  FSEL R217, R61, 1, P0 ;  /* 0x3f8000003dd97808 */ /* 0x000fe20000000000 */
[----:B------:R-:W0:Y:S08]  /*2da0*/  MUFU.SQRT R224, R228 ;  /* 0x000000e400e07308 */ /* 0x000e300000002000 */
[----:B------:R-:W-:Y:S01]  /*2db0*/  @P0 FMUL R221, R221, 0.25 ;  /* 0x3e800000dddd0820 */ /* 0x000fe20000400000 */
[----:B------:R-:W-:-:S02]  /*2dc0*/  FSETP.GT.AND P0, PT, R222, 8.50705917302346158658e+37, PT ;  /* 0x7e800000de00780b */ /* 0x000fc40003f04000 */
[----:B------:R-:W-:Y:S02]  /*2dd0*/  FSETP.GEU.AND P1, PT, R222, 1.175494350822287508e-38, PT ;  /* 0x00800000de00780b */ /* 0x000fe40003f2e000 */
[----:B------:R-:W-:-:S09]  /*2de0*/  FSEL R219, R61, 1, P0 ;  /* 0x3f8000003ddb7808 */ /* 0x000fd20000000000 */
[----:B------:R-:W-:Y:S01]  /*2df0*/  @P0 FMUL R222, R222, 0.25 ;  /* 0x3e800000dede0820 */ /* 0x000fe20000400000 */
[----:B0-----:R-:W-:-:S04]  /*2e00*/  FSETP.GEU.AND P0, PT, R224, 1.175494350822287508e-38, PT ;  /* 0x00800000e000780b */ /* 0x001fc80003f0e000 */
[----:B------:R-:W-:Y:S02]  /*2e10*/  P2R R228, PR, RZ, 0x1 ;  /* 0x00000001ffe47803 */ /* 0x000fe40000000000 */
[----:B------:R-:W-:-:S04]  /*2e20*/  ISETP.NE.AND P0, PT, R153, RZ, PT ;  /* 0x000000ff9900720c */ /* 0x000fc80003f05270 */
[----:B------:R-:W-:Y:S02]  /*2e30*/  P2R R229, PR, RZ, 0x1 ;  /* 0x00000001ffe57803 */ /* 0x000fe40000000000 */
[----:B------:R-:W-:-:S04]  /*2e40*/  ISETP.NE.AND P0, PT, R143, RZ, PT ;  /* 0x000000ff8f00720c */ /* 0x000fc80003f05270 */
[----:B------:R-:W-:Y:S02]  /*2e50*/  P2R R230, PR, RZ, 0x1 ;  /* 0x00000001ffe67803 */ /* 0x000fe40000000000 */
[----:B------:R-:W-:-:S04]  /*2e60*/  ISETP.NE.AND P0, PT, R126, RZ, PT ;  /* 0x000000ff7e00720c */ /* 0x000fc80003f05270 */
[----:B------:R-:W-:Y:S02]  /*2e70*/  P2R R231, PR, RZ, 0x1 ;  /* 0x00000001ffe77803 */ /* 0x000fe40000000000 */
[----:B------:R-:W-:Y:S02]  /*2e80*/  ISETP.NE.AND P0, PT, R62, RZ, PT ;  /* 0x000000ff3e00720c */ /* 0x000fe40003f05270 */
[----:B------:R-:W-:Y:S02]  /*2e90*/  P2R R227, PR, RZ, 0x2 ;  /* 0x00000002ffe37803 */ /* 0x000fe40000000000 */
[----:B------:R-:W-:Y:S02]  /*2ea0*/  ISETP.NE.AND P1, PT, R174, RZ, PT ;  /* 0x000000ffae00720c */ /* 0x000fe40003f25270 */
[----:B------:R-:W-:Y:S02]  /*2eb0*/  P2R R226, PR, RZ, 0x4 ;  /* 0x00000004ffe27803 */ /* 0x000fe40000000000 */
[----:B------:R-:W-:Y:S01]  /*2ec0*/  ISETP.NE.AND P2, PT, R194, RZ, PT ;  /* 0x000000ffc200720c */ /* 0x000fe20003f45270 */
[----:B--2---:R-:W-:-:S02]  /*2ed0*/  HADD2.F32 R62, -RZ, R64.H1_H1 ;  /* 0x30000040ff3e7230 */ /* 0x004fc40000004100 */
        /* <DEDUP_REMOVED lines=19> */
[----:B------:R-:W0:Y:S01]  /*3010*/  SHFL.BFLY PT, R153, R194, 0x2, 0x1f ;  /* 0x0c401f00c2997f89 */ /* 0x000e2200000e0000 */
[----:B------:R-:W-:Y:S02]  /*3020*/  P2R R225, PR, RZ, 0x8 ;  /* 0x00000008ffe17803 */ /* 0x000fe40000000000 */
[----:B------:R-:W-:Y:S01]  /*3030*/  ISETP.NE.AND P3, PT, R204, RZ, PT ;  /* 0x000000ffcc00720c */ /* 0x000fe20003f65270 */
[----:B0-----:R-:W-:-:S05]  /*3040*/  FADD R153, R194, R153 ;  /* 0x00000099c2997221 */ /* 0x001fca0000000000 */
[----:B------:R-:W0:Y:S01]  /*3050*/  SHFL.BFLY PT, R204, R153, 0x1, 0x1f ;  /* 0x0c201f0099cc7f89 */ /* 0x000e2200000e0000 */
[----:B------:R-:W-:Y:S01]  /*3060*/  FSETP.GT.AND P6, PT, R224, 8.50705917302346158658e+37, PT ;  /* 0x7e800000e000780b */ /* 0x000fe20003fc4000 */
[----:B0-----:R-:W-:-:S04]  /*3070*/  FADD R204, R153, R204 ;  /* 0x000000cc99cc7221 */ /* 0x001fc80000000000 */
[----:B------:R-:W-:-:S04]  /*3080*/  FFMA R204, R204, R63, c[0x0][0x180] ;  /* 0x00006000cccc7623 */ /* 0x000fc8000000003f */
[----:B------:R-:W0:Y:S01]  /*3090*/  MUFU.SQRT R63, R204 ;  /* 0x000000cc003f7308 */ /* 0x000e220000002000 */
[----:B------:R-:W-:-:S03]  /*30a0*/  P2R R232, PR, RZ, 0x1 ;  /* 0x00000001ffe87803 */ /* 0x000fc60000000000 */
[----:B------:R-:W-:Y:S01]  /*30b0*/  @P6 FMUL R224, R224, 0.25 ;  /* 0x3e800000e0e06820 */ /* 0x000fe20000400000 */
[----:B------:R-:W-:Y:S02]  /*30c0*/  FSEL R223, R61, 1, P6 ;  /* 0x3f8000003ddf7808 */ /* 0x000fe40003000000 */
[C---:B0-----:R-:W-:Y:S02]  /*30d0*/  FSETP.GT.AND P0, PT, R63.reuse, 8.50705917302346158658e+37, PT ;  /* 0x7e8000003f00780b */ /* 0x041fe40003f04000 */
[----:B------:R-:W-:Y:S02]  /*30e0*/  FSETP.GEU.AND P6, PT, R63, 1.175494350822287508e-38, PT ;  /* 0x008000003f00780b */ /* 0x000fe40003fce000 */
[----:B------:R-:W-:-:S09]  /*30f0*/  FSEL R61, R61, 1, P0 ;  /* 0x3f8000003d3d7808 */ /* 0x000fd20000000000 */
[----:B------:R-:W-:Y:S01]  /*3100*/  @P0 FMUL R63, R63, 0.25 ;  /* 0x3e8000003f3f0820 */ /* 0x000fe20000400000 */
[----:B------:R-:W-:-:S13]  /*3110*/  ISETP.NE.AND P0, PT, R232, RZ, PT ;  /* 0x000000ffe800720c */ /* 0x000fda0003f05270 */
[----:B------:R-:W-:Y:S01]  /*3120*/  @!P0 FMUL R60, R60, 16777216 ;  /* 0x4b8000003c3c8820 */ /* 0x000fe20000400000 */
[----:B------:R-:W-:Y:S01]  /*3130*/  @!P0 FMUL R59, R59, 16777216 ;  /* 0x4b8000003b3b8820 */ /* 0x000fe20000400000 */
[----:B------:R-:W-:-:S13]  /*3140*/  ISETP.NE.AND P0, PT, R231, RZ, PT ;  /* 0x000000ffe700720c */ /* 0x000fda0003f05270 */
[----:B------:R-:W-:Y:S01]  /*3150*/  @!P0 FMUL R121, R121, 16777216 ;  /* 0x4b80000079798820 */ /* 0x000fe20000400000 */
[----:B------:R-:W-:Y:S01]  /*3160*/  @!P0 FMUL R120, R120, 16777216 ;  /* 0x4b80000078788820 */ /* 0x000fe20000400000 */
[----:B------:R-:W-:Y:S02]  /*3170*/  ISETP.NE.AND P0, PT, R230, RZ, PT ;  /* 0x000000ffe600720c */ /* 0x000fe40003f05270 */
[----:B------:R-:W-:Y:S02]  /*3180*/  P2R R220, PR, RZ, 0x10 ;  /* 0x00000010ffdc7803 */ /* 0x000fe40000000000 */
[----:B------:R-:W-:Y:S02]  /*3190*/  ISETP.NE.AND P4, PT, R210, RZ, PT ;  /* 0x000000ffd200720c */ /* 0x000fe40003f85270 */
[----:B------:R-:W-:-:S07]  /*31a0*/  ISETP.NE.AND P5, PT, R216, RZ, PT ;  /* 0x000000ffd800720c */ /* 0x000fce0003fa5270 */
[----:B------:R-:W-:Y:S01]  /*31b0*/  @!P0 FMUL R142, R142, 16777216 ;  /* 0x4b8000008e8e8820 */ /* 0x000fe20000400000 */
[----:B------:R-:W-:Y:S01]  /*31c0*/  @!P0 FMUL R141, R141, 16777216 ;  /* 0x4b8000008d8d8820 */ /* 0x000fe20000400000 */
[----:B------:R-:W-:Y:S01]  /*31d0*/  ISETP.NE.AND P0, PT, R229, RZ, PT ;  /* 0x000000ffe500720c */ /* 0x000fe20003f05270 */
[----:B------:R-:W-:Y:S01]  /*31e0*/  @!P1 FMUL R173, R173, 16777216 ;  /* 0x4b800000adad9820 */ /* 0x000fe20000400000 */
[----:B------:R-:W-:Y:S01]  /*31f0*/  @!P1 FMUL R172, R172, 16777216 ;  /* 0x4b800000acac9820 */ /* 0x000fe20000400000 */
[----:B------:R-:W-:Y:S01]  /*3200*/  @!P3 FMUL R203, R203, 16777216 ;  /* 0x4b800000cbcbb820 */ /* 0x000fe20000400000 */
[----:B------:R-:W-:Y:S01]  /*3210*/  @!P3 FMUL R202, R202, 16777216 ;  /* 0x4b800000cacab820 */ /* 0x000fe20000400000 */
[----:B------:R-:W-:Y:S01]  /*3220*/  @!P4 FMUL R206, R206, 16777216 ;  /* 0x4b800000cecec820 */ /* 0x000fe20000400000 */
[----:B------:R-:W-:Y:S01]  /*3230*/  @!P4 FMUL R205, R205, 16777216 ;  /* 0x4b800000cdcdc820 */ /* 0x000fe20000400000 */
[----:B------:R-:W-:Y:S01]  /*3240*/  ISETP.NE.AND P1, PT, R227, RZ, PT ;  /* 0x000000ffe300720c */ /* 0x000fe20003f25270 */
[----:B------:R-:W-:Y:S01]  /*3250*/  @!P5 FMUL R208, R208, 16777216 ;  /* 0x4b800000d0d0d820 */ /* 0x000fe20000400000 */
[----:B------:R-:W-:Y:S01]  /*3260*/  ISETP.NE.AND P3, PT, R225, RZ, PT ;  /* 0x000000ffe100720c */ /* 0x000fe20003f65270 */
[----:B------:R-:W-:Y:S01]  /*3270*/  @!P5 FMUL R207, R207, 16777216 ;  /* 0x4b800000cfcfd820 */ /* 0x000fe20000400000 */
[----:B------:R-:W-:-:S02]  /*3280*/  ISETP.NE.AND P4, PT, R220, RZ, PT ;  /* 0x000000ffdc00720c */ /* 0x000fc40003f85270 */
[----:B------:R-:W-:Y:S01]  /*3290*/  @!P0 FMUL R152, R152, 16777216 ;  /* 0x4b80000098988820 */ /* 0x000fe20000400000 */
[----:B------:R-:W-:Y:S01]  /*32a0*/  @!P0 FMUL R151, R151, 16777216 ;  /* 0x4b80000097978820 */ /* 0x000fe20000400000 */
[----:B------:R-:W-:Y:S01]  /*32b0*/  ISETP.NE.AND P0, PT, R228, RZ, PT ;  /* 0x000000ffe400720c */ /* 0x000fe20003f05270 */
[----:B------:R-:W-:Y:S01]  /*32c0*/  @!P2 FMUL R193, R193, 16777216 ;  /* 0x4b800000c1c1a820 */ /* 0x000fe20000400000 */
[----:B------:R-:W-:Y:S01]  /*32d0*/  @!P2 FMUL R192, R192, 16777216 ;  /* 0x4b800000c0c0a820 */ /* 0x000fe20000400000 */
[----:B------:R-:W-:Y:S02]  /*32e0*/  ISETP.NE.AND P5, PT, R214, RZ, PT ;  /* 0x000000ffd600720c */ /* 0x000fe40003fa5270 */
[----:B------:R-:W-:Y:S01]  /*32f0*/  ISETP.NE.AND P2, PT, R226, RZ, PT ;  /* 0x000000ffe200720c */ /* 0x000fe20003f45270 */
[----:B------:R-:W-:Y:S01]  /*3300*/  @!P1 FMUL R222, R222, 16777216 ;  /* 0x4b800000dede9820 */ /* 0x000fe20000400000 */
[----:B------:R-:W-:Y:S02]  /*3310*/  @!P3 FMUL R218, R218, 16777216 ;  /* 0x4b800000dadab820 */ /* 0x000fe40000400000 */
[----:B------:R-:W-:Y:S01]  /*3320*/  @!P4 FMUL R213, R213, 16777216 ;  /* 0x4b800000d5d5c820 */ /* 0x000fe20000400000 */
[----:B------:R-:W-:-:S03]  /*3330*/  @!P6 FMUL R63, R63, 16777216 ;  /* 0x4b8000003f3fe820 */ /* 0x000fc60000400000 */
[----:B------:R-:W-:-:S03]  /*3340*/  @!P0 FMUL R224, R224, 16777216 ;  /* 0x4b800000e0e08820 */ /* 0x000fc60000400000 */
[----:B------:R-:W-:Y:S02]  /*3350*/  @!P5 FMUL R211, R211, 16777216 ;  /* 0x4b800000d3d3d820 */ /* 0x000fe40000400000 */
[----:B------:R-:W-:Y:S01]  /*3360*/  @!P2 FMUL R221, R221, 16777216 ;  /* 0x4b800000dddda820 */ /* 0x000fe20000400000 */
[----:B------:R-:W-:Y:S01]  /*3370*/  @!P5 FMUL R209, R209, 16777216 ;  /* 0x4b800000d1d1d820 */ /* 0x000fe20000400000 */
[----:B------:R-:W0:Y:S01]  /*3380*/  MUFU.RCP R121, R121 ;  /* 0x0000007900797308 */ /* 0x000e220000001000 */
[----:B------:R-:W-:-:S07]  /*3390*/  ISETP.NE.AND P5, PT, R54, RZ, PT ;  /* 0x000000ff3600720c */ /* 0x000fce0003fa5270 */
[----:B------:R-:W1:Y:S08]  /*33a0*/  MUFU.RCP R152, R152 ;  /* 0x0000009800987308 */ /* 0x000e700000001000 */
[----:B------:R-:W2:Y:S08]  /*33b0*/  MUFU.RCP R173, R173 ;  /* 0x000000ad00ad7308 */ /* 0x000eb00000001000 */
[----:B------:R-:W3:Y:S08]  /*33c0*/  MUFU.RCP R193, R193 ;  /* 0x000000c100c17308 */ /* 0x000ef00000001000 */
[----:B------:R-:W4:Y:S08]  /*33d0*/  MUFU.RCP R174, R211 ;  /* 0x000000d300ae7308 */ /* 0x000f300000001000 */
[----:B------:R-:W5:Y:S08]  /*33e0*/  MUFU.RCP R60, R60 ;  /* 0x0000003c003c7308 */ /* 0x000f700000001000 */
[----:B------:R-:W0:Y:S08]  /*33f0*/  MUFU.RCP R210, R142 ;  /* 0x0000008e00d27308 */ /* 0x000e300000001000 */
[----:B------:R-:W0:Y:S08]  /*3400*/  MUFU.RCP R103, R203 ;  /* 0x000000cb00677308 */ /* 0x000e300000001000 */
[----:B------:R-:W0:Y:S08]  /*3410*/  MUFU.RCP R194, R206 ;  /* 0x000000ce00c27308 */ /* 0x000e300000001000 */
[----:B------:R1:W0:Y:S08]  /*3420*/  MUFU.RCP R54, R208 ;  /* 0x000000d000367308 */ /* 0x0002300000001000 */
[----:B------:R-:W0:Y:S08]  /*3430*/  MUFU.RCP R213, R213 ;  /* 0x000000d500d57308 */ /* 0x000e300000001000 */
[----:B------:R-:W0:Y:S08]  /*3440*/  MUFU.RCP R218, R218 ;  /* 0x000000da00da7308 */ /* 0x000e300000001000 */
[----:B------:R-:W0:Y:S08]  /*3450*/  MUFU.RCP R216, R221 ;  /* 0x000000dd00d87308 */ /* 0x000e300000001000 */
[----:B------:R-:W0:Y:S08]  /*3460*/  MUFU.RCP R222, R222 ;  /* 0x000000de00de7308 */ /* 0x000e300000001000 */
[----:B------:R-:W1:Y:S08]  /*3470*/  MUFU.RCP R224, R224 ;  /* 0x000000e000e07308 */ /* 0x000e700000001000 */
[----:B------:R-:W5:Y:S01]  /*3480*/  MUFU.RCP R220, R63 ;  /* 0x0000003f00dc7308 */ /* 0x000f620000001000 */
[----:B------:R-:W-:Y:S01]  /*3490*/  @!P4 FMUL R212, R212, 16777216 ;  /* 0x4b800000d4d4c820 */ /* 0x000fe20000400000 */
[----:B------:R-:W-:Y:S01]  /*34a0*/  @!P3 FMUL R215, R215, 16777216 ;  /* 0x4b800000d7d7b820 */ /* 0x000fe20000400000 */
[----:B------:R-:W-:Y:S01]  /*34b0*/  @!P2 FMUL R217, R217, 16777216 ;  /* 0x4b800000d9d9a820 */ /* 0x000fe20000400000 */
[----:B------:R-:W-:Y:S01]  /*34c0*/  @!P1 FMUL R219, R219, 16777216 ;  /* 0x4b800000dbdb9820 */ /* 0x000fe20000400000 */
[----:B------:R-:W-:Y:S01]  /*34d0*/  @!P0 FMUL R223, R223, 16777216 ;  /* 0x4b800000dfdf8820 */ /* 0x000fe20000400000 */
[----:B------:R-:W-:Y:S01]  /*34e0*/  @!P6 FMUL R61, R61, 16777216 ;  /* 0x4b8000003d3de820 */ /* 0x000fe20000400000 */
[----:B0-----:R-:W-:Y:S01]  /*34f0*/  FMUL R214, R121, R120 ;  /* 0x0000007879d67220 */ /* 0x001fe20000400000 */
[----:B-1----:R-:W-:Y:S01]  /*3500*/  FMUL R208, R152, R151 ;  /* 0x0000009798d07220 */ /* 0x002fe20000400000 */
[----:B--2---:R-:W-:Y:S01]  /*3510*/  FMUL R206, R173, R172 ;  /* 0x000000acadce7220 */ /* 0x004fe20000400000 */
[----:B---3--:R-:W-:Y:S01]  /*3520*/  FMUL R204, R193, R192 ;  /* 0x000000c0c1cc7220 */ /* 0x008fe20000400000 */
[----:B----4-:R-:W-:Y:S01]  /*3530*/  FMUL R120, R174, R209 ;  /* 0x000000d1ae787220 */ /* 0x010fe20000400000 */
[----:B-----5:R-:W-:Y:S01]  /*3540*/  FMUL R226, R60, R59 ;  /* 0x0000003b3ce27220 */ /* 0x020fe20000400000 */
[----:B------:R-:W-:Y:S01]  /*3550*/  FMUL R210, R210, R141 ;  /* 0x0000008dd2d27220 */ /* 0x000fe20000400000 */
        /* <DEDUP_REMOVED lines=9> */
[----:B------:R-:W-:Y:S01]  /*35f0*/  LOP3.LUT R121, R55, 0x3f, RZ, 0xc0, !PT ;  /* 0x0000003f37797812 */ /* 0x000fe200078ec0ff */
[----:B------:R-:W-:Y:S04]  /*3600*/  STS [R53.X4], R226 ;  /* 0x000000e235007388 */ /* 0x000fe80000004800 */
[----:B------:R-:W-:Y:S04]  /*3610*/  STS [R53.X4+0x10], R214 ;  /* 0x000010d635007388 */ /* 0x000fe80000004800 */
        /* <DEDUP_REMOVED lines=14> */
[----:B------:R-:W-:Y:S06]  /*3700*/  BAR.SYNC 0x0 ;  /* 0x0000000000007b1d */ /* 0x000fec0000000000 */
[----:B------:R-:W0:Y:S01]  /*3710*/  LDS R121, [R121.X4] ;  /* 0x0000000079797984 */ /* 0x000e220000004800 */
[----:B------:R-:W-:-:S02]  /*3720*/  ISETP.NE.AND P4, PT, R57, RZ, PT ;  /* 0x000000ff3900720c */ /* 0x000fc40003f85270 */
[----:B------:R-:W-:Y:S01]  /*3730*/  IADD3 R54, P0, R56, c[0x0][0x168], RZ ;  /* 0x00005a0038367a10 */ /* 0x000fe20007f1e0ff */
[----:B0-----:R-:W-:Y:S01]  /*3740*/  @P5 STG.E [R100.64], R121 ;  /* 0x0000007964005986 */ /* 0x001fe2000c101904 */
[----:B------:R-:W-:-:S03]  /*3750*/  ISETP.NE.AND P5, PT, R58, RZ, PT ;  /* 0x000000ff3a00720c */ /* 0x000fc60003fa5270 */
[----:B------:R-:W2:Y:S01]  /*3760*/  LDG.E.128 R56, [R98.64] ;  /* 0x0000000462387981 */ /* 0x000ea2000c1e1d00 */
[----:B------:R-:W-:Y:S02]  /*3770*/  IADD3.X R55, R52, c[0x0][0x16c], RZ, P0, !PT ;  /* 0x00005b0034377a10 */ /* 0x000fe400007fe4ff */
[----:B------:R-:W-:Y:S01]  /*3780*/  IADD3 R60, P0, R51, c[0x0][0x168], RZ ;  /* 0x00005a00333c7a10 */ /* 0x000fe20007f1e0ff */
[-C--:B------:R-:W-:Y:S01]  /*3790*/  FMUL R45, R45, R226.reuse ;  /* 0x000000e22d2d7220 */ /* 0x080fe20000400000 */
[-C--:B------:R-:W-:Y:S01]  /*37a0*/  FMUL R44, R44, R226.reuse ;  /* 0x000000e22c2c7220 */ /* 0x080fe20000400000 */
[-C--:B------:R-:W-:Y:S01]  /*37b0*/  FMUL R202, R47, R226.reuse ;  /* 0x000000e22fca7220 */ /* 0x080fe20000400000 */
[----:B------:R-:W-:Y:S01]  /*37c0*/  IADD3.X R61, R50, c[0x0][0x16c], RZ, P0, !PT ;  /* 0x00005b00323d7a10 */ /* 0x000fe200007fe4ff */
[-C--:B------:R-:W-:Y:S01]  /*37d0*/  FMUL R47, R46, R226.reuse ;  /* 0x000000e22e2f7220 */ /* 0x080fe20000400000 */
[-C--:B------:R-:W-:Y:S01]  /*37e0*/  FMUL R42, R42, R226.reuse ;  /* 0x000000e22a2a7220 */ /* 0x080fe20000400000 */
[-C--:B------:R-:W-:Y:S01]  /*37f0*/  FMUL R43, R43, R226.reuse ;  /* 0x000000e22b2b7220 */ /* 0x080fe20000400000 */
[-C--:B------:R-:W-:Y:S01]  /*3800*/  FMUL R49, R49, R226.reuse ;  /* 0x000000e231317220 */ /* 0x080fe20000400000 */
[----:B------:R-:W-:Y:S01]  /*3810*/  FMUL R48, R48, R226 ;  /* 0x000000e230307220 */ /* 0x000fe20000400000 */
[-C--:B------:R-:W-:Y:S01]  /*3820*/  FMUL R72, R72, R214.reuse ;  /* 0x000000d648487220 */ /* 0x080fe20000400000 */
[-C--:B------:R-:W-:Y:S01]  /*3830*/  FMUL R71, R71, R214.reuse ;  /* 0x000000d647477220 */ /* 0x080fe20000400000 */
[----:B------:R-:W-:Y:S01]  /*3840*/  FMUL R75, R75, R214 ;  /* 0x000000d64b4b7220 */ /* 0x000fe20000400000 */
[-C--:B------:R-:W-:Y:S01]  /*3850*/  FMUL R74, R74, R210.reuse ;  /* 0x000000d24a4a7220 */ /* 0x080fe20000400000 */
[-C--:B------:R-:W-:Y:S01]  /*3860*/  FMUL R80, R80, R210.reuse ;  /* 0x000000d250507220 */ /* 0x080fe20000400000 */
[-C--:B------:R-:W-:Y:S01]  /*3870*/  FMUL R79, R79, R210.reuse ;  /* 0x000000d24f4f7220 */ /* 0x080fe20000400000 */
[----:B------:R-:W-:Y:S01]  /*3880*/  FMUL R83, R83, R210 ;  /* 0x000000d253537220 */ /* 0x000fe20000400000 */
[-C--:B------:R-:W-:Y:S01]  /*3890*/  FMUL R82, R82, R208.reuse ;  /* 0x000000d052527220 */ /* 0x080fe20000400000 */
[-C--:B------:R-:W-:Y:S01]  /*38a0*/  FMUL R85, R85, R208.reuse ;  /* 0x000000d055557220 */ /* 0x080fe20000400000 */
        /* <DEDUP_REMOVED lines=30> */
[----:B------:R-:W-:Y:S01]  /*3a90*/  FMUL R122, R122, R152 ;  /* 0x000000987a7a7220 */ /* 0x000fe20000400000 */
[----:B------:R-:W-:Y:S01]  /*3aa0*/  FMUL R167, R167, R212 ;  /* 0x000000d4a7a77220 */ /* 0x000fe20000400000 */
[----:B------:R-:W-:Y:S01]  /*3ab0*/  FMUL R177, R177, R142 ;  /* 0x0000008eb1b17220 */ /* 0x000fe20000400000 */
[----:B------:R-:W-:Y:S01]  /*3ac0*/  FMUL R189, R189, R174 ;  /* 0x000000aebdbd7220 */ /* 0x000fe20000400000 */
[----:B------:R-:W-:Y:S01]  /*3ad0*/  FMUL R197, R197, R192 ;  /* 0x000000c0c5c57220 */ /* 0x000fe20000400000 */
[----:B------:R-:W-:Y:S01]  /*3ae0*/  ISETP.NE.AND P1, PT, R19, RZ, PT ;  /* 0x000000ff1300720c */ /* 0x000fe20003f25270 */
[-C--:B------:R-:W-:Y:S01]  /*3af0*/  FMUL R160, R160, R120.reuse ;  /* 0x00000078a0a07220 */ /* 0x080fe20000400000 */
[----:B------:R-:W-:Y:S01]  /*3b00*/  ISETP.NE.AND P2, PT, R18, RZ, PT ;  /* 0x000000ff1200720c */ /* 0x000fe20003f45270 */
        /* <DEDUP_REMOVED lines=15> */
[----:B------:R-:W-:Y:S01]  /*3c00*/  ISETP.NE.AND P6, PT, R17, RZ, PT ;  /* 0x000000ff1100720c */ /* 0x000fe20003fc5270 */
[----:B------:R-:W-:Y:S01]  /*3c10*/  FMUL R196, R196, R192 ;  /* 0x000000c0c4c47220 */ /* 0x000fe20000400000 */
[----:B------:R-:W-:Y:S01]  /*3c20*/  ISETP.NE.AND P3, PT, R16, RZ, PT ;  /* 0x000000ff1000720c */ /* 0x000fe20003f65270 */
[-C--:B------:R-:W-:Y:S01]  /*3c30*/  FMUL R185, R185, R172.reuse ;  /* 0x000000acb9b97220 */ /* 0x080fe20000400000 */
[-C--:B------:R-:W-:Y:S01]  /*3c40*/  FMUL R186, R186, R172.reuse ;  /* 0x000000acbaba7220 */ /* 0x080fe20000400000 */
[-C--:B------:R-:W-:Y:S01]  /*3c50*/  FMUL R111, R111, R172.reuse ;  /* 0x000000ac6f6f7220 */ /* 0x080fe20000400000 */
[----:B------:R-:W-:Y:S01]  /*3c60*/  FMUL R110, R110, R172 ;  /* 0x000000ac6e6e7220 */ /* 0x000fe20000400000 */
[----:B------:R-:W-:Y:S01]  /*3c70*/  FMUL R198, R198, R192 ;  /* 0x000000c0c6c67220 */ /* 0x000fe20000400000 */
        /* <DEDUP_REMOVED lines=12> */
[-C--:B------:R-:W-:Y:S01]  /*3d40*/  FMUL R67, R67, R63.reuse ;  /* 0x0000003f43437220 */ /* 0x080fe20000400000 */
[----:B------:R-:W-:Y:S01]  /*3d50*/  FMUL R102, R102, R63 ;  /* 0x0000003f66667220 */ /* 0x000fe20000400000 */
[----:B--2---:R-:W-:-:S02]  /*3d60*/  HADD2.F32 R52, -RZ, R57.H1_H1 ;  /* 0x30000039ff347230 */ /* 0x004fc40000004100 */
[----:B------:R-:W-:Y:S02]  /*3d70*/  HADD2.F32 R57, -RZ, R57.H0_H0 ;  /* 0x20000039ff397230 */ /* 0x000fe40000004100 */
[----:B------:R-:W-:Y:S02]  /*3d80*/  HADD2.F32 R53, -RZ, R58.H1_H1 ;  /* 0x3000003aff357230 */ /* 0x000fe40000004100 */
[----:B------:R-:W-:Y:S02]  /*3d90*/  HADD2.F32 R51, -RZ, R56.H1_H1 ;  /* 0x30000038ff337230 */ /* 0x000fe40000004100 */
[----:B------:R-:W-:Y:S02]  /*3da0*/  HADD2.F32 R58, -RZ, R58.H0_H0 ;  /* 0x2000003aff3a7230 */ /* 0x000fe40000004100 */
[----:B------:R-:W-:Y:S02]  /*3db0*/  HADD2.F32 R50, -RZ, R59.H1_H1 ;  /* 0x3000003bff327230 */ /* 0x000fe40000004100 */
[----:B------:R-:W-:-:S02]  /*3dc0*/  HADD2.F32 R56, -RZ, R56.H0_H0 ;  /* 0x20000038ff387230 */ /* 0x000fc40000004100 */
[----:B------:R-:W-:Y:S01]  /*3dd0*/  HADD2.F32 R59, -RZ, R59.H0_H0 ;  /* 0x2000003bff3b7230 */ /* 0x000fe20000004100 */
        /* <DEDUP_REMOVED lines=8> */
[----:B------:R-:W-:Y:S02]  /*3e60*/  F2FP.PACK_AB R45, R45, R46 ;  /* 0x0000002e2d2d723e */ /* 0x000fe400000000ff */
[----:B------:R-:W-:-:S02]  /*3e70*/  F2FP.PACK_AB R46, R202, R47 ;  /* 0x0000002fca2e723e */ /* 0x000fc400000000ff */
[----:B------:R-:W-:Y:S02]  /*3e80*/  F2FP.PACK_AB R44, R42, R43 ;  /* 0x0000002b2a2c723e */ /* 0x000fe400000000ff */
[----:B------:R-:W-:Y:S02]  /*3e90*/  F2FP.PACK_AB R47, R49, R48 ;  /* 0x00000030312f723e */ /* 0x000fe400000000ff */
[----:B------:R-:W-:Y:S01]  /*3ea0*/  IADD3 R48, P0, R40, c[0x0][0x168], RZ ;  /* 0x00005a0028307a10 */ /* 0x000fe20007f1e0ff */
[-C--:B------:R-:W-:Y:S02]  /*3eb0*/  FMUL R40, R69, R214.reuse ;  /* 0x000000d645287220 */ /* 0x080fe40000400000 */
[----:B------:R0:W-:Y:S01]  /*3ec0*/  @P5 STG.E.128 [R96.64], R44 ;  /* 0x0000002c60005986 */ /* 0x0001e2000c101d04 */
[----:B------:R-:W-:Y:S01]  /*3ed0*/  IADD3.X R49, R38, c[0x0][0x16c], RZ, P0, !PT ;  /* 0x00005b0026317a10 */ /* 0x000fe200007fe4ff */
[-C--:B------:R-:W-:Y:S01]  /*3ee0*/  FMUL R38, R41, R214.reuse ;  /* 0x000000d629267220 */ /* 0x080fe20000400000 */
[----:B------:R-:W-:Y:S01]  /*3ef0*/  ISETP.NE.AND P5, PT, R39, RZ, PT ;  /* 0x000000ff2700720c */ /* 0x000fe20003fa5270 */
[-C--:B------:R-:W-:Y:S01]  /*3f00*/  FMUL R39, R68, R214.reuse ;  /* 0x000000d644277220 */ /* 0x080fe20000400000 */
[-C--:B------:R-:W-:Y:S01]  /*3f10*/  FMUL R41, R70, R214.reuse ;  /* 0x000000d646297220 */ /* 0x080fe20000400000 */
        /* <DEDUP_REMOVED lines=8> */
[----:B------:R-:W-:Y:S01]  /*3fa0*/  F2FP.PACK_AB R41, R41, R42 ;  /* 0x0000002a2929723e */ /* 0x000fe200000000ff */
[----:B0-----:R-:W-:Y:S01]  /*3fb0*/  FMUL R44, R50, R75 ;  /* 0x0000004b322c7220 */ /* 0x001fe20000400000 */
[----:B------:R-:W-:-:S02]  /*3fc0*/  F2FP.PACK_AB R40, R38, R39 ;  /* 0x000000272628723e */ /* 0x000fc400000000ff */
[----:B------:R-:W-:Y:S02]  /*3fd0*/  F2FP.PACK_AB R42, R72, R71 ;  /* 0x00000047482a723e */ /* 0x000fe400000000ff */
[----:B------:R-:W-:Y:S02]  /*3fe0*/  F2FP.PACK_AB R43, R44, R43 ;  /* 0x0000002b2c2b723e */ /* 0x000fe400000000ff */
[----:B------:R-:W-:Y:S01]  /*3ff0*/  IADD3 R44, P0, R36, c[0x0][0x168], RZ ;  /* 0x00005a00242c7a10 */ /* 0x000fe20007f1e0ff */
[-C--:B------:R-:W-:Y:S02]  /*4000*/  FMUL R38, R77, R210.reuse ;  /* 0x000000d24d267220 */ /* 0x080fe40000400000 */
[----:B------:R0:W-:Y:S01]  /*4010*/  @P4 STG.E.128 [R54.64], R40 ;  /* 0x0000002836004986 */ /* 0x0001e2000c101d04 */
[----:B------:R-:W-:Y:S01]  /*4020*/  ISETP.NE.AND P4, PT, R37, RZ, PT ;  /* 0x000000ff2500720c */ /* 0x000fe20003f85270 */
[-C--:B------:R-:W-:Y:S01]  /*4030*/  FMUL R37, R78, R210.reuse ;  /* 0x000000d24e257220 */ /* 0x080fe20000400000 */
[----:B------:R-:W-:Y:S01]  /*4040*/  IADD3.X R45, R35, c[0x0][0x16c], RZ, P0, !PT ;  /* 0x00005b00232d7a10 */ /* 0x000fe200007fe4ff */
        /* <DEDUP_REMOVED lines=15> */
[-C--:B------:R-:W-:Y:S01]  /*4140*/  FMUL R35, R86, R208.reuse ;  /* 0x000000d056237220 */ /* 0x080fe20000400000 */
[----:B------:R-:W-:Y:S01]  /*4150*/  FMUL R208, R89, R208 ;  /* 0x000000d059d07220 */ /* 0x000fe20000400000 */
[----:B------:R0:W-:Y:S01]  /*4160*/  @P5 STG.E.128 [R60.64], R36 ;  /* 0x000000243c005986 */ /* 0x0001e2000c101d04 */
[----:B------:R-:W-:Y:S01]  /*4170*/  IADD3.X R41, R32, c[0x0][0x16c], RZ, P0, !PT ;  /* 0x00005b0020297a10 */ /* 0x000fe200007fe4ff */
[----:B------:R-:W-:Y:S01]  /*4180*/  FMUL R32, R56, R85 ;  /* 0x0000005538207220 */ /* 0x000fe20000400000 */
[----:B------:R-:W-:Y:S01]  /*4190*/  FMUL R33, R51, R82 ;  /* 0x0000005233217220 */ /* 0x000fe20000400000 */
[----:B------:R-:W-:Y:S01]  /*41a0*/  ISETP.NE.AND P5, PT, R34, RZ, PT ;  /* 0x000000ff2200720c */ /* 0x000fe20003fa5270 */
[----:B------:R-:W-:Y:S01]  /*41b0*/  FMUL R84, R57, R84 ;  /* 0x0000005439547220 */ /* 0x000fe20000400000 */
[----:B------:R-:W-:Y:S01]  /*41c0*/  FMUL R35, R52, R35 ;  /* 0x0000002334237220 */ /* 0x000fe20000400000 */
[----:B------:R-:W-:Y:S01]  /*41d0*/  FMUL R34, R58, R87 ;  /* 0x000000573a227220 */ /* 0x000fe20000400000 */
[----:B------:R-:W-:Y:S01]  /*41e0*/  FMUL R208, R59, R208 ;  /* 0x000000d03bd07220 */ /* 0x000fe20000400000 */
[----:B------:R-:W-:Y:S01]  /*41f0*/  FMUL R91, R50, R91 ;  /* 0x0000005b325b7220 */ /* 0x000fe20000400000 */
[----:B------:R-:W-:-:S02]  /*4200*/  F2FP.PACK_AB R32, R33, R32 ;  /* 0x000000202120723e */ /* 0x000fc400000000ff */
[----:B------:R-:W-:Y:S01]  /*4210*/  F2FP.PACK_AB R33, R35, R84 ;  /* 0x000000542321723e */ /* 0x000fe200000000ff */
[----:B0-----:R-:W-:Y:S01]  /*4220*/  FMUL R37, R53, R88 ;  /* 0x0000005835257220 */ /* 0x001fe20000400000 */
[----:B------:R-:W-:-:S04]  /*4230*/  F2FP.PACK_AB R35, R91, R208 ;  /* 0x000000d05b23723e */ /* 0x000fc800000000ff */
[----:B------:R-:W-:Y:S02]  /*4240*/  F2FP.PACK_AB R34, R37, R34 ;  /* 0x000000222522723e */ /* 0x000fe400000000ff */
[----:B------:R-:W-:-:S03]  /*4250*/  IADD3 R36, P0, R30, c[0x0][0x168], RZ ;  /* 0x00005a001e247a10 */ /* 0x000fc60007f1e0ff */
[----:B------:R0:W-:Y:S01]  /*4260*/  @P4 STG.E.128 [R48.64], R32 ;  /* 0x0000002030004986 */ /* 0x0001e2000c101d04 */
[----:B------:R-:W-:Y:S01]  /*4270*/  ISETP.NE.AND P4, PT, R31, RZ, PT ;  /* 0x000000ff1f00720c */ /* 0x000fe20003f85270 */
[-C--:B------:R-:W-:Y:S01]  /*4280*/  FMUL R31, R94, R206.reuse ;  /* 0x000000ce5e1f7220 */ /* 0x080fe20000400000 */
[----:B------:R-:W-:Y:S01]  /*4290*/  FMUL R206, R109, R206 ;  /* 0x000000ce6dce7220 */ /* 0x000fe20000400000 */
[----:B------:R-:W-:Y:S01]  /*42a0*/  IADD3.X R37, R29, c[0x0][0x16c], RZ, P0, !PT ;  /* 0x00005b001d257a10 */ /* 0x000fe200007fe4ff */
[----:B------:R-:W-:Y:S01]  /*42b0*/  FMUL R29, R51, R90 ;  /* 0x0000005a331d7220 */ /* 0x000fe20000400000 */
[----:B------:R-:W-:Y:S01]  /*42c0*/  FMUL R30, R52, R31 ;  /* 0x0000001f341e7220 */ /* 0x000fe20000400000 */
[----:B------:R-:W-:Y:S01]  /*42d0*/  FMUL R31, R53, R108 ;  /* 0x0000006c351f7220 */ /* 0x000fe20000400000 */
[----:B------:R-:W-:Y:S01]  /*42e0*/  FMUL R38, R50, R115 ;  /* 0x0000007332267220 */ /* 0x000fe20000400000 */
[----:B0-----:R-:W-:Y:S01]  /*42f0*/  FMUL R32, R56, R93 ;  /* 0x0000005d38207220 */ /* 0x001fe20000400000 */
[----:B------:R-:W-:Y:S01]  /*4300*/  FMUL R33, R57, R92 ;  /* 0x0000005c39217220 */ /* 0x000fe20000400000 */
[----:B------:R-:W-:Y:S01]  /*4310*/  FMUL R34, R58, R95 ;  /* 0x0000005f3a227220 */ /* 0x000fe20000400000 */
[----:B------:R-:W-:-:S02]  /*4320*/  FMUL R35, R59, R206 ;  /* 0x000000ce3b237220 */ /* 0x000fc40000400000 */
[----:B------:R-:W-:Y:S02]  /*4330*/  F2FP.PACK_AB R32, R29, R32 ;  /* 0x000000201d20723e */ /* 0x000fe400000000ff */
[----:B------:R-:W-:Y:S02]  /*4340*/  F2FP.PACK_AB R33, R30, R33 ;  /* 0x000000211e21723e */ /* 0x000fe400000000ff */
[----:B------:R-:W-:Y:S02]  /*4350*/  F2FP.PACK_AB R34, R31, R34 ;  /* 0x000000221f22723e */ /* 0x000fe400000000ff */
[----:B------:R-:W-:Y:S01]  /*4360*/  F2FP.PACK_AB R35, R38, R35 ;  /* 0x000000232623723e */ /* 0x000fe200000000ff */
[-C--:B------:R-:W-:Y:S01]  /*4370*/  FMUL R30, R133, R204.reuse ;  /* 0x000000cc851e7220 */ /* 0x080fe20000400000 */
[----:B------:R-:W-:Y:S01]  /*4380*/  IADD3 R38, P0, R27, c[0x0][0x168], RZ ;  /* 0x00005a001b267a10 */ /* 0x000fe20007f1e0ff */
[----:B------:R-:W-:Y:S02]  /*4390*/  FMUL R31, R132, R204 ;  /* 0x000000cc841f7220 */ /* 0x000fe40000400000 */
[----:B------:R0:W-:Y:S01]  /*43a0*/  @P5 STG.E.128 [R44.64], R32 ;  /* 0x000000202c005986 */ /* 0x0001e2000c101d04 */
[----:B------:R-:W-:Y:S01]  /*43b0*/  ISETP.NE.AND P5, PT, R28, RZ, PT ;  /* 0x000000ff1c00720c */ /* 0x000fe20003fa5270 */
[----:B------:R-:W-:Y:S01]  /*43c0*/  FMUL R31, R58, R31 ;  /* 0x0000001f3a1f7220 */ /* 0x000fe20000400000 */
[----:B------:R-:W-:Y:S01]  /*43d0*/  IADD3.X R39, R22, c[0x0][0x16c], RZ, P0, !PT ;  /* 0x00005b0016277a10 */ /* 0x000fe200007fe4ff */
[----:B------:R-:W-:Y:S01]  /*43e0*/  FMUL R30, R53, R30 ;  /* 0x0000001e351e7220 */ /* 0x000fe20000400000 */
[----:B------:R-:W-:Y:S01]  /*43f0*/  FMUL R28, R56, R127 ;  /* 0x0000007f381c7220 */ /* 0x000fe20000400000 */
[----:B------:R-:W-:Y:S01]  /*4400*/  FMUL R27, R51, R114 ;  /* 0x00000072331b7220 */ /* 0x000fe20000400000 */
[----:B------:R-:W-:Y:S01]  /*4410*/  FMUL R29, R57, R130 ;  /* 0x00000082391d7220 */ /* 0x000fe20000400000 */
[----:B------:R-:W-:Y:S01]  /*4420*/  FMUL R22, R52, R131 ;  /* 0x0000008334167220 */ /* 0x000fe20000400000 */
[----:B------:R-:W-:Y:S01]  /*4430*/  FMUL R134, R59, R134 ;  /* 0x000000863b867220 */ /* 0x000fe20000400000 */
[----:B------:R-:W-:Y:S01]  /*4440*/  FMUL R135, R50, R135 ;  /* 0x0000008732877220 */ /* 0x000fe20000400000 */
[----:B------:R-:W-:-:S02]  /*4450*/  F2FP.PACK_AB R30, R30, R31 ;  /* 0x0000001f1e1e723e */ /* 0x000fc400000000ff */
[----:B------:R-:W-:Y:S02]  /*4460*/  F2FP.PACK_AB R28, R27, R28 ;  /* 0x0000001c1b1c723e */ /* 0x000fe400000000ff */
[----:B------:R-:W-:Y:S02]  /*4470*/  F2FP.PACK_AB R29, R22, R29 ;  /* 0x0000001d161d723e */ /* 0x000fe400000000ff */
[----:B0-----:R-:W-:Y:S02]  /*4480*/  IADD3 R32, P0, R25, c[0x0][0x168], RZ ;  /* 0x00005a0019207a10 */ /* 0x001fe40007f1e0ff */
[----:B------:R-:W-:Y:S01]  /*4490*/  F2FP.PACK_AB R31, R135, R134 ;  /* 0x00000086871f723e */ /* 0x000fe200000000ff */
[-C--:B------:R-:W-:Y:S01]  /*44a0*/  FMUL R22, R137, R103.reuse ;  /* 0x0000006789167220 */ /* 0x080fe20000400000 */
[----:B------:R-:W-:Y:S01]  /*44b0*/  IADD3.X R33, R21, c[0x0][0x16c], RZ, P0, !PT ;  /* 0x00005b0015217a10 */ /* 0x000fe200007fe4ff */
[-C--:B------:R-:W-:Y:S01]  /*44c0*/  FMUL R21, R138, R103.reuse ;  /* 0x000000678a157220 */ /* 0x080fe20000400000 */
[----:B------:R-:W-:Y:S01]  /*44d0*/  FMUL R25, R140, R103 ;  /* 0x000000678c197220 */ /* 0x000fe20000400000 */
[----:B------:R0:W-:Y:S01]  /*44e0*/  @P4 STG.E.128 [R40.64], R28 ;  /* 0x0000001c28004986 */ /* 0x0001e2000c101d04 */
[----:B------:R-:W-:Y:S01]  /*44f0*/  ISETP.NE.AND P4, PT, R26, RZ, PT ;  /* 0x000000ff1a00720c */ /* 0x000fe20003f85270 */
        /* <DEDUP_REMOVED lines=11> */
[----:B------:R-:W-:Y:S02]  /*45b0*/  F2FP.PACK_AB R31, R26, R31 ;  /* 0x0000001f1a1f723e */ /* 0x000fe400000000ff */
[----:B------:R-:W-:-:S03]  /*45c0*/  IADD3 R22, P0, R23, c[0x0][0x168], RZ ;  /* 0x00005a0017167a10 */ /* 0x000fc60007f1e0ff */
[----:B------:R0:W-:Y:S01]  /*45d0*/  @P5 STG.E.128 [R36.64], R28 ;  /* 0x0000001c24005986 */ /* 0x0001e2000c101d04 */
[----:B------:R-:W-:Y:S01]  /*45e0*/  IADD3.X R23, R3, c[0x0][0x16c], RZ, P0, !PT ;  /* 0x00005b0003177a10 */ /* 0x000fe200007fe4ff */
[-C--:B------:R-:W-:Y:S01]  /*45f0*/  FMUL R3, R148, R194.reuse ;  /* 0x000000c294037220 */ /* 0x080fe20000400000 */
[----:B------:R-:W-:Y:S01]  /*4600*/  ISETP.NE.AND P5, PT, R24, RZ, PT ;  /* 0x000000ff1800720c */ /* 0x000fe20003fa5270 */
        /* <DEDUP_REMOVED lines=12> */
[----:B------:R-:W-:Y:S01]  /*46d0*/  F2FP.PACK_AB R27, R28, R27 ;  /* 0x0000001b1c1b723e */ /* 0x000fe200000000ff */
[-C--:B------:R-:W-:Y:S01]  /*46e0*/  FMUL R28, R155, R152.reuse ;  /* 0x000000989b1c7220 */ /* 0x080fe20000400000 */
[-C--:B------:R-:W-:Y:S01]  /*46f0*/  FMUL R3, R156, R152.reuse ;  /* 0x000000989c037220 */ /* 0x080fe20000400000 */
[-C--:B------:R-:W-:Y:S01]  /*4700*/  FMUL R30, R159, R152.reuse ;  /* 0x000000989f1e7220 */ /* 0x080fe20000400000 */
[----:B------:R-:W-:Y:S01]  /*4710*/  FMUL R21, R158, R152 ;  /* 0x000000989e157220 */ /* 0x000fe20000400000 */
[----:B------:R0:W-:Y:S01]  /*4720*/  @P4 STG.E.128 [R38.64], R24 ;  /* 0x0000001826004986 */ /* 0x0001e2000c101d04 */
[----:B------:R-:W-:Y:S01]  /*4730*/  FMUL R3, R56, R3 ;  /* 0x0000000338037220 */ /* 0x000fe20000400000 */
[----:B------:R-:W-:Y:S01]  /*4740*/  FMUL R154, R51, R154 ;  /* 0x0000009a339a7220 */ /* 0x000fe20000400000 */
[----:B------:R-:W-:Y:S01]  /*4750*/  FMUL R21, R58, R21 ;  /* 0x000000153a157220 */ /* 0x000fe20000400000 */
[----:B------:R-:W-:Y:S01]  /*4760*/  FMUL R30, R53, R30 ;  /* 0x0000001e351e7220 */ /* 0x000fe20000400000 */
[----:B------:R-:W-:Y:S01]  /*4770*/  FMUL R29, R64, R63 ;  /* 0x0000003f401d7220 */ /* 0x000fe20000400000 */
[----:B0-----:R-:W-:Y:S01]  /*4780*/  FMUL R25, R57, R28 ;  /* 0x0000001c39197220 */ /* 0x001fe20000400000 */
[----:B------:R-:W-:Y:S01]  /*4790*/  FMUL R26, R52, R157 ;  /* 0x0000009d341a7220 */ /* 0x000fe20000400000 */
[----:B------:R-:W-:Y:S01]  /*47a0*/  FMUL R27, R59, R122 ;  /* 0x0000007a3b1b7220 */ /* 0x000fe20000400000 */
[----:B------:R-:W-:Y:S01]  /*47b0*/  FMUL R28, R50, R123 ;  /* 0x0000007b321c7220 */ /* 0x000fe20000400000 */
[----:B------:R-:W-:-:S02]  /*47c0*/  F2FP.PACK_AB R24, R154, R3 ;  /* 0x000000039a18723e */ /* 0x000fc400000000ff */
[----:B------:R-:W-:Y:S02]  /*47d0*/  F2FP.PACK_AB R25, R26, R25 ;  /* 0x000000191a19723e */ /* 0x000fe400000000ff */
[----:B------:R-:W-:Y:S02]  /*47e0*/  F2FP.PACK_AB R26, R30, R21 ;  /* 0x000000151e1a723e */ /* 0x000fe400000000ff */
[----:B------:R-:W-:Y:S01]  /*47f0*/  F2FP.PACK_AB R27, R28, R27 ;  /* 0x0000001b1c1b723e */ /* 0x000fe200000000ff */
[----:B------:R-:W-:Y:S01]  /*4800*/  FMUL R3, R162, R120 ;  /* 0x00000078a2037220 */ /* 0x000fe20000400000 */
[----:B------:R-:W-:-:S03]  /*4810*/  FMUL R21, R170, R212 ;  /* 0x000000d4aa157220 */ /* 0x000fc60000400000 */
[----:B------:R0:W-:Y:S01]  /*4820*/  @P5 STG.E.128 [R32.64], R24 ;  /* 0x0000001820005986 */ /* 0x0001e2000c101d04 */
[----:B------:R-:W-:Y:S01]  /*4830*/  ISETP.NE.AND P5, PT, R20, RZ, PT ;  /* 0x000000ff1400720c */ /* 0x000fe20003fa5270 */
[----:B------:R-:W-:Y:S01]  /*4840*/  FMUL R20, R165, R120 ;  /* 0x00000078a5147220 */ /* 0x000fe20000400000 */
[C---:B------:R-:W-:Y:S01]  /*4850*/  FMUL R3, R56.reuse, R3 ;  /* 0x0000000338037220 */ /* 0x040fe20000400000 */
[C---:B------:R-:W-:Y:S01]  /*4860*/  FMUL R167, R56.reuse, R167 ;  /* 0x000000a738a77220 */ /* 0x040fe20000400000 */
[C---:B------:R-:W-:Y:S01]  /*4870*/  FMUL R177, R56.reuse, R177 ;  /* 0x000000b138b17220 */ /* 0x040fe20000400000 */
[C---:B------:R-:W-:Y:S01]  /*4880*/  FMUL R189, R56.reuse, R189 ;  /* 0x000000bd38bd7220 */ /* 0x040fe20000400000 */
[----:B------:R-:W-:Y:S01]  /*4890*/  FMUL R197, R56, R197 ;  /* 0x000000c538c57220 */ /* 0x000fe20000400000 */
[----:B------:R-:W-:Y:S01]  /*48a0*/  FMUL R31, R200, R192 ;  /* 0x000000c0c81f7220 */ /* 0x000fe20000400000 */
[----:B------:R-:W-:Y:S01]  /*48b0*/  FMUL R18, R57, R18 ;  /* 0x0000001239127220 */ /* 0x000fe20000400000 */
[----:B------:R-:W-:Y:S01]  /*48c0*/  FMUL R19, R52, R19 ;  /* 0x0000001334137220 */ /* 0x000fe20000400000 */
[----:B0-----:R-:W-:Y:S01]  /*48d0*/  FMUL R27, R182, R172 ;  /* 0x000000acb61b7220 */ /* 0x001fe20000400000 */
[----:B------:R-:W-:-:S03]  /*48e0*/  FMUL R26, R175, R142 ;  /* 0x0000008eaf1a7220 */ /* 0x000fc60000400000 */
[C---:B------:R-:W-:Y:S01]  /*48f0*/  FMUL R33, R56.reuse, R27 ;  /* 0x0000001b38217220 */ /* 0x040fe20000400000 */
        /* <DEDUP_REMOVED lines=19> */
[----:B------:R-:W-:Y:S02]  /*4a30*/  ISETP.NE.AND P5, PT, R14, RZ, PT ;  /* 0x000000ff0e00720c */ /* 0x000fe40003fa5270 */
[----:B------:R-:W-:Y:S01]  /*4a40*/  IADD3 R14, P0, R10, c[0x0][0x168], RZ ;  /* 0x00005a000a0e7a10 */ /* 0x000fe20007f1e0ff */
[----:B------:R-:W-:Y:S01]  /*4a50*/  FMUL R166, R51, R166 ;  /* 0x000000a633a67220 */ /* 0x000fe20000400000 */
[----:B------:R-:W-:Y:S01]  /*4a60*/  F2FP.PACK_AB R18, R28, R169 ;  /* 0x000000a91c12723e */ /* 0x000fe200000000ff */
        /* <DEDUP_REMOVED lines=8> */
[----:B------:R-:W-:Y:S01]  /*4af0*/  FMUL R113, R50, R113 ;  /* 0x0000007132717220 */ /* 0x000fe20000400000 */
[----:B------:R-:W-:-:S02]  /*4b00*/  IADD3.X R15, R12, c[0x0][0x16c], RZ, P0, !PT ;  /* 0x00005b000c0f7a10 */ /* 0x000fc400007fe4ff */
[----:B------:R-:W-:Y:S01]  /*4b10*/  IADD3 R10, P0, R13, c[0x0][0x168], RZ ;  /* 0x00005a000d0a7a10 */ /* 0x000fe20007f1e0ff */
[-C--:B------:R-:W-:Y:S01]  /*4b20*/  FMUL R32, R181, R172.reuse ;  /* 0x000000acb5207220 */ /* 0x080fe20000400000 */
[----:B------:R-:W-:Y:S01]  /*4b30*/  F2FP.PACK_AB R16, R166, R167 ;  /* 0x000000a7a610723e */ /* 0x000fe200000000ff */
[----:B------:R-:W-:Y:S01]  /*4b40*/  FMUL R34, R183, R172 ;  /* 0x000000acb7227220 */ /* 0x000fe20000400000 */
[----:B------:R-:W-:Y:S01]  /*4b50*/  F2FP.PACK_AB R17, R29, R168 ;  /* 0x000000a81d11723e */ /* 0x000fe200000000ff */
[----:B------:R-:W-:Y:S01]  /*4b60*/  FMUL R35, R184, R172 ;  /* 0x000000acb8237220 */ /* 0x000fe20000400000 */
[----:B------:R-:W-:Y:S01]  /*4b70*/  F2FP.PACK_AB R19, R28, R19 ;  /* 0x000000131c13723e */ /* 0x000fe200000000ff */
[-C--:B------:R-:W-:Y:S01]  /*4b80*/  FMUL R36, R187, R174.reuse ;  /* 0x000000aebb247220 */ /* 0x080fe20000400000 */
[----:B------:R-:W-:Y:S01]  /*4b90*/  F2FP.PACK_AB R20, R30, R177 ;  /* 0x000000b11e14723e */ /* 0x000fe200000000ff */
[----:B------:R-:W-:Y:S01]  /*4ba0*/  FMUL R38, R195, R174 ;  /* 0x000000aec3267220 */ /* 0x000fe20000400000 */
[----:B------:R-:W-:Y:S01]  /*4bb0*/  F2FP.PACK_AB R21, R179, R176 ;  /* 0x000000b0b315723e */ /* 0x000fe200000000ff */
[----:B------:R-:W-:Y:S01]  /*4bc0*/  FMUL R37, R190, R174 ;  /* 0x000000aebe257220 */ /* 0x000fe20000400000 */
[----:B0-----:R-:W-:Y:S01]  /*4bd0*/  F2FP.PACK_AB R22, R180, R31 ;  /* 0x0000001fb416723e */ /* 0x001fe200000000ff */
[----:B------:R-:W-:Y:S01]  /*4be0*/  FMUL R40, R201, R192 ;  /* 0x000000c0c9287220 */ /* 0x000fe20000400000 */
[----:B------:R-:W-:-:S02]  /*4bf0*/  F2FP.PACK_AB R23, R113, R112 ;  /* 0x000000707117723e */ /* 0x000fc400000000ff */
[----:B------:R-:W-:Y:S01]  /*4c00*/  IADD3.X R11, R11, c[0x0][0x16c], RZ, P0, !PT ;  /* 0x00005b000b0b7a10 */ /* 0x000fe200007fe4ff */
[C---:B------:R-:W-:Y:S01]  /*4c10*/  FMUL R196, R51.reuse, R196 ;  /* 0x000000c433c47220 */ /* 0x040fe20000400000 */
[----:B------:R-:W-:Y:S01]  /*4c20*/  FMUL R32, R51, R32 ;  /* 0x0000002033207220 */ /* 0x000fe20000400000 */
[C---:B------:R-:W-:Y:S01]  /*4c30*/  FMUL R34, R57.reuse, R34 ;  /* 0x0000002239227220 */ /* 0x040fe20000400000 */
[----:B------:R-:W-:Y:S01]  /*4c40*/  FMUL R198, R57, R198 ;  /* 0x000000c639c67220 */ /* 0x000fe20000400000 */
[----:B------:R-:W-:Y:S01]  /*4c50*/  FMUL R185, R52, R185 ;  /* 0x000000b934b97220 */ /* 0x000fe20000400000 */
[----:B------:R-:W-:Y:S01]  /*4c60*/  FMUL R35, R58, R35 ;  /* 0x000000233a237220 */ /* 0x000fe20000400000 */
[----:B------:R-:W-:Y:S01]  /*4c70*/  FMUL R186, R53, R186 ;  /* 0x000000ba35ba7220 */ /* 0x000fe20000400000 */
[----:B------:R-:W-:Y:S01]  /*4c80*/  FMUL R110, R59, R110 ;  /* 0x0000006e3b6e7220 */ /* 0x000fe20000400000 */
[----:B------:R-:W-:Y:S01]  /*4c90*/  FMUL R111, R50, R111 ;  /* 0x0000006f326f7220 */ /* 0x000fe20000400000 */
[----:B------:R-:W-:Y:S01]  /*4ca0*/  @P1 STG.E.128 [R14.64], R16 ;  /* 0x000000100e001986 */ /* 0x000fe2000c101d04 */
[----:B------:R-:W-:Y:S01]  /*4cb0*/  FMUL R36, R51, R36 ;  /* 0x0000002433247220 */ /* 0x000fe20000400000 */
[----:B------:R-:W-:Y:S01]  /*4cc0*/  FMUL R188, R57, R188 ;  /* 0x000000bc39bc7220 */ /* 0x000fe20000400000 */
[----:B------:R-:W-:Y:S01]  /*4cd0*/  FMUL R191, R52, R191 ;  /* 0x000000bf34bf7220 */ /* 0x000fe20000400000 */
[C---:B------:R-:W-:Y:S01]  /*4ce0*/  FMUL R37, R58.reuse, R37 ;  /* 0x000000253a257220 */ /* 0x040fe20000400000 */
[----:B------:R-:W-:Y:S01]  /*4cf0*/  FMUL R199, R58, R199 ;  /* 0x000000c73ac77220 */ /* 0x000fe20000400000 */
[C---:B------:R-:W-:Y:S01]  /*4d00*/  FMUL R38, R53.reuse, R38 ;  /* 0x0000002635267220 */ /* 0x040fe20000400000 */
[----:B------:R-:W-:Y:S01]  /*4d10*/  FMUL R40, R53, R40 ;  /* 0x0000002835287220 */ /* 0x000fe20000400000 */
[C---:B------:R-:W-:Y:S01]  /*4d20*/  FMUL R106, R59.reuse, R106 ;  /* 0x0000006a3b6a7220 */ /* 0x040fe20000400000 */
[----:B------:R-:W-:Y:S01]  /*4d30*/  FMUL R107, R50, R107 ;  /* 0x0000006b326b7220 */ /* 0x000fe20000400000 */
[----:B------:R0:W-:Y:S01]  /*4d40*/  @P2 STG.E.128 [R10.64], R20 ;  /* 0x000000140a002986 */ /* 0x0001e2000c101d04 */
[----:B------:R-:W-:Y:S01]  /*4d50*/  IADD3 R12, P0, R4, c[0x0][0x168], RZ ;  /* 0x00005a00040c7a10 */ /* 0x000fe20007f1e0ff */
[----:B------:R-:W-:Y:S01]  /*4d60*/  FMUL R104, R59, R104 ;  /* 0x000000683b687220 */ /* 0x000fe20000400000 */
[----:B------:R-:W-:Y:S01]  /*4d70*/  FMUL R105, R50, R105 ;  /* 0x0000006932697220 */ /* 0x000fe20000400000 */
[----:B------:R-:W-:-:S02]  /*4d80*/  IADD3 R8, P2, R8, c[0x0][0x168], RZ ;  /* 0x00005a0008087a10 */ /* 0x000fc40007f5e0ff */
[----:B------:R-:W-:Y:S02]  /*4d90*/  F2FP.PACK_AB R196, R196, R197 ;  /* 0x000000c5c4c4723e */ /* 0x000fe400000000ff */
[----:B------:R-:W-:Y:S02]  /*4da0*/  F2FP.PACK_AB R184, R32, R33 ;  /* 0x0000002120b8723e */ /* 0x000fe400000000ff */
[----:B------:R-:W-:Y:S02]  /*4db0*/  F2FP.PACK_AB R185, R185, R34 ;  /* 0x00000022b9b9723e */ /* 0x000fe400000000ff */
[----:B------:R-:W-:Y:S02]  /*4dc0*/  F2FP.PACK_AB R197, R39, R198 ;  /* 0x000000c627c5723e */ /* 0x000fe400000000ff */
[----:B------:R-:W-:Y:S02]  /*4dd0*/  F2FP.PACK_AB R186, R186, R35 ;  /* 0x00000023baba723e */ /* 0x000fe400000000ff */
[----:B0-----:R-:W-:-:S02]  /*4de0*/  IADD3 R10, P1, R9, c[0x0][0x168], RZ ;  /* 0x00005a00090a7a10 */ /* 0x001fc40007f3e0ff */
[----:B------:R-:W-:Y:S02]  /*4df0*/  F2FP.PACK_AB R187, R111, R110 ;  /* 0x0000006e6fbb723e */ /* 0x000fe400000000ff */
[----:B------:R-:W-:Y:S02]  /*4e00*/  IADD3.X R13, R6, c[0x0][0x16c], RZ, P0, !PT ;  /* 0x00005b00060d7a10 */ /* 0x000fe400007fe4ff */
[----:B------:R-:W-:Y:S02]  /*4e10*/  F2FP.PACK_AB R24, R36, R189 ;  /* 0x000000bd2418723e */ /* 0x000fe400000000ff */
[----:B------:R-:W-:Y:S02]  /*4e20*/  F2FP.PACK_AB R25, R191, R188 ;  /* 0x000000bcbf19723e */ /* 0x000fe400000000ff */
[----:B------:R-:W-:Y:S02]  /*4e30*/  F2FP.PACK_AB R26, R38, R37 ;  /* 0x00000025261a723e */ /* 0x000fe400000000ff */
[----:B------:R-:W-:-:S02]  /*4e40*/  F2FP.PACK_AB R198, R40, R199 ;  /* 0x000000c728c6723e */ /* 0x000fc400000000ff */
[----:B------:R-:W-:Y:S02]  /*4e50*/  F2FP.PACK_AB R27, R107, R106 ;  /* 0x0000006a6b1b723e */ /* 0x000fe400000000ff */
[----:B------:R-:W-:Y:S02]  /*4e60*/  IADD3.X R11, R7, c[0x0][0x16c], RZ, P1, !PT ;  /* 0x00005b00070b7a10 */ /* 0x000fe40000ffe4ff */
[----:B------:R-:W-:Y:S02]  /*4e70*/  F2FP.PACK_AB R199, R105, R104 ;  /* 0x0000006869c7723e */ /* 0x000fe400000000ff */
        /* <DEDUP_REMOVED lines=8> */
[----:B------:R0:W-:Y:S01]  /*4f00*/  @P6 STG.E.128 [R12.64], R184 ;  /* 0x000000b80c006986 */ /* 0x0001e2000c101d04 */
[----:B------:R-:W-:-:S03]  /*4f10*/  IADD3 R4, P0, R0, c[0x0][0x168], RZ ;  /* 0x00005a0000047a10 */ /* 0x000fc60007f1e0ff */
[----:B------:R0:W-:Y:S01]  /*4f20*/  @P3 STG.E.128 [R10.64], R24 ;  /* 0x000000180a003986 */ /* 0x0001e2000c101d04 */
[----:B------:R-:W-:-:S03]  /*4f30*/  F2FP.PACK_AB R64, R51, R56 ;  /* 0x000000383340723e */ /* 0x000fc600000000ff */
[----:B------:R0:W-:Y:S01]  /*4f40*/  @P4 STG.E.128 [R8.64], R196 ;  /* 0x000000c408004986 */ /* 0x0001e2000c101d04 */
[----:B------:R-:W-:Y:S02]  /*4f50*/  F2FP.PACK_AB R65, R65, R126 ;  /* 0x0000007e4141723e */ /* 0x000fe400000000ff */
[----:B------:R-:W-:Y:S02]  /*4f60*/  F2FP.PACK_AB R66, R66, R143 ;  /* 0x0000008f4242723e */ /* 0x000fe400000000ff */
[----:B------:R-:W-:Y:S02]  /*4f70*/  F2FP.PACK_AB R67, R67, R102 ;  /* 0x000000664343723e */ /* 0x000fe400000000ff */
[----:B------:R-:W-:Y:S01]  /*4f80*/  IADD3.X R5, R2, c[0x0][0x16c], RZ, P0, !PT ;  /* 0x00005b0002057a10 */ /* 0x000fe200007fe4ff */
[----:B------:R-:W-:Y:S06]  /*4f90*/  @!P5 EXIT ;  /* 0x000000000000d94d */ /* 0x000fec0003800000 */
[----:B------:R-:W-:Y:S01]  /*4fa0*/  STG.E.128 [R4.64], R64 ;  /* 0x0000004004007986 */ /* 0x000fe2000c101d04 */
[----:B------:R-:W-:Y:S05]  /*4fb0*/  EXIT ;  /* 0x000000000000794d */ /* 0x000fea0003800000 */
.L_x_0:
[----:B------:R-:W-:-:S00]  /*4fc0*/  BRA `(.L_x_0) ;  /* 0xfffffff000007947 */ /* 0x000fc0000383ffff */
[----:B------:R-:W-:-:S00]  /*4fd0*/  NOP ;  /* 0x0000000000007918 */ /* 0x000fc00000000000 */
        /* <DEDUP_REMOVED lines=10> */
.L_x_1:


//--------------------- .nv.global.init           --------------------------
	.section	.nv.global.init,"aw",@progbits
.nv.global.init:
	.type		_$_str,@object
	.size		_$_str,(_$_str_$_2 - _$_str)
_$_str:
        /*0000*/ 	.byte	0x5f, 0x5f, 0x43, 0x55, 0x44, 0x41, 0x5f, 0x46, 0x54, 0x5a, 0x00
	.type		_$_str_$_2,@object
	.size		_$_str_$_2,(.L_1 - _$_str_$_2)
_$_str_$_2:
        /*000b*/ 	.byte	0x5f, 0x5f, 0x43, 0x55, 0x44, 0x41, 0x5f, 0x50, 0x52, 0x45, 0x43, 0x5f, 0x53, 0x51, 0x52, 0x54
        /*001b*/ 	.byte	0x00
.L_1:


//--------------------- .nv.shared.layer_norm_fwd_kernel --------------------------
	.section	.nv.shared.layer_norm_fwd_kernel,"aw",@nobits
	.align	16
